//
// Generated by NVIDIA NVVM Compiler
//
// Compiler Build ID: CL-36424714
// Cuda compilation tools, release 13.0, V13.0.88
// Based on NVVM 20.0.0
//

.version 9.0
.target sm_100
.address_size 64

	// .globl	_Z24build_expert_maps_kernelPKiPKfS0_PiS3_Pfiii
// _ZZN3cub18CUB_300001_SM_10006detail4scan16DeviceScanKernelINS2_10policy_hubIiiijN4cuda3std3__44plusIvEEE10Policy1000EPiSC_NS0_13ScanTileStateIiLb1EEES9_NS1_10InputValueIiSC_EEjiLb0EiEEvT0_T1_T2_iT3_T4_T5_E12temp_storage has been demoted
.global .align 1 .b8 _ZN34_INTERNAL_5e5e0e57_4_k_cu_926d03454cuda3std3__45__cpo5beginE[1];
.global .align 1 .b8 _ZN34_INTERNAL_5e5e0e57_4_k_cu_926d03454cuda3std3__45__cpo3endE[1];
.global .align 1 .b8 _ZN34_INTERNAL_5e5e0e57_4_k_cu_926d03454cuda3std3__45__cpo6cbeginE[1];
.global .align 1 .b8 _ZN34_INTERNAL_5e5e0e57_4_k_cu_926d03454cuda3std3__45__cpo4cendE[1];
.global .align 1 .b8 _ZN34_INTERNAL_5e5e0e57_4_k_cu_926d03454cuda3std3__45__cpo6rbeginE[1];
.global .align 1 .b8 _ZN34_INTERNAL_5e5e0e57_4_k_cu_926d03454cuda3std3__45__cpo4rendE[1];
.global .align 1 .b8 _ZN34_INTERNAL_5e5e0e57_4_k_cu_926d03454cuda3std3__45__cpo7crbeginE[1];
.global .align 1 .b8 _ZN34_INTERNAL_5e5e0e57_4_k_cu_926d03454cuda3std3__45__cpo5crendE[1];
.global .align 1 .b8 _ZN34_INTERNAL_5e5e0e57_4_k_cu_926d03454cuda3std3__436_GLOBAL__N__5e5e0e57_4_k_cu_926d03456ignoreE[1];
.global .align 1 .b8 _ZN34_INTERNAL_5e5e0e57_4_k_cu_926d03454cuda3std3__419piecewise_constructE[1];
.global .align 1 .b8 _ZN34_INTERNAL_5e5e0e57_4_k_cu_926d03454cuda3std3__48in_placeE[1];
.global .align 1 .b8 _ZN34_INTERNAL_5e5e0e57_4_k_cu_926d03454cuda3std3__420unreachable_sentinelE[1];
.global .align 1 .b8 _ZN34_INTERNAL_5e5e0e57_4_k_cu_926d03454cuda3std3__47nulloptE[1];
.global .align 1 .b8 _ZN34_INTERNAL_5e5e0e57_4_k_cu_926d03454cuda3std3__48unexpectE[1];
.global .align 1 .b8 _ZN34_INTERNAL_5e5e0e57_4_k_cu_926d03454cuda3std6ranges3__45__cpo4swapE[1];
.global .align 1 .b8 _ZN34_INTERNAL_5e5e0e57_4_k_cu_926d03454cuda3std6ranges3__45__cpo9iter_moveE[1];
.global .align 1 .b8 _ZN34_INTERNAL_5e5e0e57_4_k_cu_926d03454cuda3std6ranges3__45__cpo5beginE[1];
.global .align 1 .b8 _ZN34_INTERNAL_5e5e0e57_4_k_cu_926d03454cuda3std6ranges3__45__cpo3endE[1];
.global .align 1 .b8 _ZN34_INTERNAL_5e5e0e57_4_k_cu_926d03454cuda3std6ranges3__45__cpo6cbeginE[1];
.global .align 1 .b8 _ZN34_INTERNAL_5e5e0e57_4_k_cu_926d03454cuda3std6ranges3__45__cpo4cendE[1];
.global .align 1 .b8 _ZN34_INTERNAL_5e5e0e57_4_k_cu_926d03454cuda3std6ranges3__45__cpo7advanceE[1];
.global .align 1 .b8 _ZN34_INTERNAL_5e5e0e57_4_k_cu_926d03454cuda3std6ranges3__45__cpo9iter_swapE[1];
.global .align 1 .b8 _ZN34_INTERNAL_5e5e0e57_4_k_cu_926d03454cuda3std6ranges3__45__cpo4nextE[1];
.global .align 1 .b8 _ZN34_INTERNAL_5e5e0e57_4_k_cu_926d03454cuda3std6ranges3__45__cpo4prevE[1];
.global .align 1 .b8 _ZN34_INTERNAL_5e5e0e57_4_k_cu_926d03454cuda3std6ranges3__45__cpo4dataE[1];
.global .align 1 .b8 _ZN34_INTERNAL_5e5e0e57_4_k_cu_926d03454cuda3std6ranges3__45__cpo5cdataE[1];
.global .align 1 .b8 _ZN34_INTERNAL_5e5e0e57_4_k_cu_926d03454cuda3std6ranges3__45__cpo4sizeE[1];
.global .align 1 .b8 _ZN34_INTERNAL_5e5e0e57_4_k_cu_926d03454cuda3std6ranges3__45__cpo5ssizeE[1];
.global .align 1 .b8 _ZN34_INTERNAL_5e5e0e57_4_k_cu_926d03454cuda3std6ranges3__45__cpo8distanceE[1];
.global .align 1 .b8 _ZN34_INTERNAL_5e5e0e57_4_k_cu_926d03456thrust24THRUST_300001_SM_1000_NS6system6detail10sequential3seqE[1];
.global .align 1 .b8 _ZN34_INTERNAL_5e5e0e57_4_k_cu_926d03456thrust24THRUST_300001_SM_1000_NS12placeholders2_1E[1];
.global .align 1 .b8 _ZN34_INTERNAL_5e5e0e57_4_k_cu_926d03456thrust24THRUST_300001_SM_1000_NS12placeholders2_2E[1];
.global .align 1 .b8 _ZN34_INTERNAL_5e5e0e57_4_k_cu_926d03456thrust24THRUST_300001_SM_1000_NS12placeholders2_3E[1];
.global .align 1 .b8 _ZN34_INTERNAL_5e5e0e57_4_k_cu_926d03456thrust24THRUST_300001_SM_1000_NS12placeholders2_4E[1];
.global .align 1 .b8 _ZN34_INTERNAL_5e5e0e57_4_k_cu_926d03456thrust24THRUST_300001_SM_1000_NS12placeholders2_5E[1];
.global .align 1 .b8 _ZN34_INTERNAL_5e5e0e57_4_k_cu_926d03456thrust24THRUST_300001_SM_1000_NS12placeholders2_6E[1];
.global .align 1 .b8 _ZN34_INTERNAL_5e5e0e57_4_k_cu_926d03456thrust24THRUST_300001_SM_1000_NS12placeholders2_7E[1];
.global .align 1 .b8 _ZN34_INTERNAL_5e5e0e57_4_k_cu_926d03456thrust24THRUST_300001_SM_1000_NS12placeholders2_8E[1];
.global .align 1 .b8 _ZN34_INTERNAL_5e5e0e57_4_k_cu_926d03456thrust24THRUST_300001_SM_1000_NS12placeholders2_9E[1];
.global .align 1 .b8 _ZN34_INTERNAL_5e5e0e57_4_k_cu_926d03456thrust24THRUST_300001_SM_1000_NS12placeholders3_10E[1];
.extern .shared .align 16 .b8 smem_counts[];

.visible .entry _Z24build_expert_maps_kernelPKiPKfS0_PiS3_Pfiii(
	.param .u64 .ptr .align 1 _Z24build_expert_maps_kernelPKiPKfS0_PiS3_Pfiii_param_0,
	.param .u64 .ptr .align 1 _Z24build_expert_maps_kernelPKiPKfS0_PiS3_Pfiii_param_1,
	.param .u64 .ptr .align 1 _Z24build_expert_maps_kernelPKiPKfS0_PiS3_Pfiii_param_2,
	.param .u64 .ptr .align 1 _Z24build_expert_maps_kernelPKiPKfS0_PiS3_Pfiii_param_3,
	.param .u64 .ptr .align 1 _Z24build_expert_maps_kernelPKiPKfS0_PiS3_Pfiii_param_4,
	.param .u64 .ptr .align 1 _Z24build_expert_maps_kernelPKiPKfS0_PiS3_Pfiii_param_5,
	.param .u32 _Z24build_expert_maps_kernelPKiPKfS0_PiS3_Pfiii_param_6,
	.param .u32 _Z24build_expert_maps_kernelPKiPKfS0_PiS3_Pfiii_param_7,
	.param .u32 _Z24build_expert_maps_kernelPKiPKfS0_PiS3_Pfiii_param_8
)
{
	.reg .pred 	%p<57>;
	.reg .b32 	%r<92>;
	.reg .b32 	%f<16>;
	.reg .b64 	%rd<118>;

	ld.param.u64 	%rd14, [_Z24build_expert_maps_kernelPKiPKfS0_PiS3_Pfiii_param_0];
	ld.param.u64 	%rd15, [_Z24build_expert_maps_kernelPKiPKfS0_PiS3_Pfiii_param_1];
	ld.param.u64 	%rd16, [_Z24build_expert_maps_kernelPKiPKfS0_PiS3_Pfiii_param_2];
	ld.param.u64 	%rd17, [_Z24build_expert_maps_kernelPKiPKfS0_PiS3_Pfiii_param_3];
	ld.param.u64 	%rd18, [_Z24build_expert_maps_kernelPKiPKfS0_PiS3_Pfiii_param_4];
	ld.param.u64 	%rd19, [_Z24build_expert_maps_kernelPKiPKfS0_PiS3_Pfiii_param_5];
	ld.param.u32 	%r34, [_Z24build_expert_maps_kernelPKiPKfS0_PiS3_Pfiii_param_6];
	ld.param.u32 	%r32, [_Z24build_expert_maps_kernelPKiPKfS0_PiS3_Pfiii_param_7];
	ld.param.u32 	%r33, [_Z24build_expert_maps_kernelPKiPKfS0_PiS3_Pfiii_param_8];
	cvta.to.global.u64 	%rd1, %rd19;
	cvta.to.global.u64 	%rd2, %rd15;
	cvta.to.global.u64 	%rd3, %rd18;
	cvta.to.global.u64 	%rd4, %rd17;
	cvta.to.global.u64 	%rd5, %rd16;
	cvta.to.global.u64 	%rd6, %rd14;
	mov.u32 	%r35, %ctaid.x;
	mov.u32 	%r36, %ntid.x;
	mov.u32 	%r37, %tid.x;
	mad.lo.s32 	%r1, %r35, %r36, %r37;
	setp.ge.s32 	%p1, %r1, %r34;
	setp.lt.s32 	%p2, %r32, 1;
	or.pred  	%p3, %p1, %p2;
	@%p3 bra 	$L__BB0_41;
	mul.lo.s32 	%r2, %r32, %r1;
	and.b32  	%r3, %r32, 7;
	setp.lt.u32 	%p4, %r32, 8;
	mov.b32 	%r90, 0;
	@%p4 bra 	$L__BB0_20;
	and.b32  	%r90, %r32, 2147483640;
	neg.s32 	%r88, %r90;
	add.s64 	%rd7, %rd2, 16;
	mov.u32 	%r87, %r2;
$L__BB0_3:
	.pragma "nounroll";
	mul.wide.s32 	%rd20, %r87, 4;
	add.s64 	%rd21, %rd6, %rd20;
	add.s64 	%rd8, %rd21, 16;
	add.s64 	%rd9, %rd7, %rd20;
	ld.global.nc.u32 	%r8, [%rd21];
	setp.lt.s32 	%p5, %r8, 0;
	setp.ge.s32 	%p6, %r8, %r33;
	or.pred  	%p7, %p5, %p6;
	@%p7 bra 	$L__BB0_5;
	mul.wide.u32 	%rd22, %r8, 4;
	add.s64 	%rd23, %rd5, %rd22;
	ld.global.nc.u32 	%r39, [%rd23];
	add.s64 	%rd24, %rd4, %rd22;
	atom.global.add.u32 	%r40, [%rd24], 1;
	add.s32 	%r41, %r40, %r39;
	mul.wide.s32 	%rd25, %r41, 4;
	add.s64 	%rd26, %rd3, %rd25;
	st.global.u32 	[%rd26], %r1;
	ld.global.nc.f32 	%f1, [%rd9+-16];
	add.s64 	%rd27, %rd1, %rd25;
	st.global.f32 	[%rd27], %f1;
$L__BB0_5:
	ld.global.nc.u32 	%r9, [%rd8+-12];
	setp.lt.s32 	%p8, %r9, 0;
	setp.ge.s32 	%p9, %r9, %r33;
	or.pred  	%p10, %p8, %p9;
	@%p10 bra 	$L__BB0_7;
	mul.wide.u32 	%rd28, %r9, 4;
	add.s64 	%rd29, %rd5, %rd28;
	ld.global.nc.u32 	%r42, [%rd29];
	add.s64 	%rd30, %rd4, %rd28;
	atom.global.add.u32 	%r43, [%rd30], 1;
	add.s32 	%r44, %r43, %r42;
	mul.wide.s32 	%rd31, %r44, 4;
	add.s64 	%rd32, %rd3, %rd31;
	st.global.u32 	[%rd32], %r1;
	ld.global.nc.f32 	%f2, [%rd9+-12];
	add.s64 	%rd33, %rd1, %rd31;
	st.global.f32 	[%rd33], %f2;
$L__BB0_7:
	ld.global.nc.u32 	%r10, [%rd8+-8];
	setp.lt.s32 	%p11, %r10, 0;
	setp.ge.s32 	%p12, %r10, %r33;
	or.pred  	%p13, %p11, %p12;
	@%p13 bra 	$L__BB0_9;
	mul.wide.u32 	%rd34, %r10, 4;
	add.s64 	%rd35, %rd5, %rd34;
	ld.global.nc.u32 	%r45, [%rd35];
	add.s64 	%rd36, %rd4, %rd34;
	atom.global.add.u32 	%r46, [%rd36], 1;
	add.s32 	%r47, %r46, %r45;
	mul.wide.s32 	%rd37, %r47, 4;
	add.s64 	%rd38, %rd3, %rd37;
	st.global.u32 	[%rd38], %r1;
	ld.global.nc.f32 	%f3, [%rd9+-8];
	add.s64 	%rd39, %rd1, %rd37;
	st.global.f32 	[%rd39], %f3;
$L__BB0_9:
	ld.global.nc.u32 	%r11, [%rd8+-4];
	setp.lt.s32 	%p14, %r11, 0;
	setp.ge.s32 	%p15, %r11, %r33;
	or.pred  	%p16, %p14, %p15;
	@%p16 bra 	$L__BB0_11;
	mul.wide.u32 	%rd40, %r11, 4;
	add.s64 	%rd41, %rd5, %rd40;
	ld.global.nc.u32 	%r48, [%rd41];
	add.s64 	%rd42, %rd4, %rd40;
	atom.global.add.u32 	%r49, [%rd42], 1;
	add.s32 	%r50, %r49, %r48;
	mul.wide.s32 	%rd43, %r50, 4;
	add.s64 	%rd44, %rd3, %rd43;
	st.global.u32 	[%rd44], %r1;
	ld.global.nc.f32 	%f4, [%rd9+-4];
	add.s64 	%rd45, %rd1, %rd43;
	st.global.f32 	[%rd45], %f4;
$L__BB0_11:
	ld.global.nc.u32 	%r12, [%rd8];
	setp.lt.s32 	%p17, %r12, 0;
	setp.ge.s32 	%p18, %r12, %r33;
	or.pred  	%p19, %p17, %p18;
	@%p19 bra 	$L__BB0_13;
	mul.wide.u32 	%rd46, %r12, 4;
	add.s64 	%rd47, %rd5, %rd46;
	ld.global.nc.u32 	%r51, [%rd47];
	add.s64 	%rd48, %rd4, %rd46;
	atom.global.add.u32 	%r52, [%rd48], 1;
	add.s32 	%r53, %r52, %r51;
	mul.wide.s32 	%rd49, %r53, 4;
	add.s64 	%rd50, %rd3, %rd49;
	st.global.u32 	[%rd50], %r1;
	ld.global.nc.f32 	%f5, [%rd9];
	add.s64 	%rd51, %rd1, %rd49;
	st.global.f32 	[%rd51], %f5;
$L__BB0_13:
	ld.global.nc.u32 	%r13, [%rd8+4];
	setp.lt.s32 	%p20, %r13, 0;
	setp.ge.s32 	%p21, %r13, %r33;
	or.pred  	%p22, %p20, %p21;
	@%p22 bra 	$L__BB0_15;
	mul.wide.u32 	%rd52, %r13, 4;
	add.s64 	%rd53, %rd5, %rd52;
	ld.global.nc.u32 	%r54, [%rd53];
	add.s64 	%rd54, %rd4, %rd52;
	atom.global.add.u32 	%r55, [%rd54], 1;
	add.s32 	%r56, %r55, %r54;
	mul.wide.s32 	%rd55, %r56, 4;
	add.s64 	%rd56, %rd3, %rd55;
	st.global.u32 	[%rd56], %r1;
	ld.global.nc.f32 	%f6, [%rd9+4];
	add.s64 	%rd57, %rd1, %rd55;
	st.global.f32 	[%rd57], %f6;
$L__BB0_15:
	ld.global.nc.u32 	%r14, [%rd8+8];
	setp.lt.s32 	%p23, %r14, 0;
	setp.ge.s32 	%p24, %r14, %r33;
	or.pred  	%p25, %p23, %p24;
	@%p25 bra 	$L__BB0_17;
	mul.wide.u32 	%rd58, %r14, 4;
	add.s64 	%rd59, %rd5, %rd58;
	ld.global.nc.u32 	%r57, [%rd59];
	add.s64 	%rd60, %rd4, %rd58;
	atom.global.add.u32 	%r58, [%rd60], 1;
	add.s32 	%r59, %r58, %r57;
	mul.wide.s32 	%rd61, %r59, 4;
	add.s64 	%rd62, %rd3, %rd61;
	st.global.u32 	[%rd62], %r1;
	ld.global.nc.f32 	%f7, [%rd9+8];
	add.s64 	%rd63, %rd1, %rd61;
	st.global.f32 	[%rd63], %f7;
$L__BB0_17:
	ld.global.nc.u32 	%r15, [%rd8+12];
	setp.lt.s32 	%p26, %r15, 0;
	setp.ge.s32 	%p27, %r15, %r33;
	or.pred  	%p28, %p26, %p27;
	@%p28 bra 	$L__BB0_19;
	mul.wide.u32 	%rd64, %r15, 4;
	add.s64 	%rd65, %rd5, %rd64;
	ld.global.nc.u32 	%r60, [%rd65];
	add.s64 	%rd66, %rd4, %rd64;
	atom.global.add.u32 	%r61, [%rd66], 1;
	add.s32 	%r62, %r61, %r60;
	mul.wide.s32 	%rd67, %r62, 4;
	add.s64 	%rd68, %rd3, %rd67;
	st.global.u32 	[%rd68], %r1;
	ld.global.nc.f32 	%f8, [%rd9+12];
	add.s64 	%rd69, %rd1, %rd67;
	st.global.f32 	[%rd69], %f8;
$L__BB0_19:
	add.s32 	%r88, %r88, 8;
	add.s32 	%r87, %r87, 8;
	setp.ne.s32 	%p29, %r88, 0;
	@%p29 bra 	$L__BB0_3;
$L__BB0_20:
	setp.eq.s32 	%p30, %r3, 0;
	@%p30 bra 	$L__BB0_41;
	and.b32  	%r19, %r32, 3;
	setp.lt.u32 	%p31, %r3, 4;
	@%p31 bra 	$L__BB0_31;
	add.s32 	%r63, %r90, %r2;
	mul.wide.s32 	%rd70, %r63, 4;
	add.s64 	%rd10, %rd6, %rd70;
	ld.global.nc.u32 	%r20, [%rd10];
	setp.lt.s32 	%p32, %r20, 0;
	setp.ge.s32 	%p33, %r20, %r33;
	add.s64 	%rd11, %rd2, %rd70;
	or.pred  	%p34, %p32, %p33;
	@%p34 bra 	$L__BB0_24;
	mul.wide.u32 	%rd71, %r20, 4;
	add.s64 	%rd72, %rd5, %rd71;
	ld.global.nc.u32 	%r64, [%rd72];
	add.s64 	%rd73, %rd4, %rd71;
	atom.global.add.u32 	%r65, [%rd73], 1;
	add.s32 	%r66, %r65, %r64;
	mul.wide.s32 	%rd74, %r66, 4;
	add.s64 	%rd75, %rd3, %rd74;
	st.global.u32 	[%rd75], %r1;
	ld.global.nc.f32 	%f9, [%rd11];
	add.s64 	%rd76, %rd1, %rd74;
	st.global.f32 	[%rd76], %f9;
$L__BB0_24:
	ld.global.nc.u32 	%r21, [%rd10+4];
	setp.lt.s32 	%p35, %r21, 0;
	setp.ge.s32 	%p36, %r21, %r33;
	or.pred  	%p37, %p35, %p36;
	@%p37 bra 	$L__BB0_26;
	mul.wide.u32 	%rd77, %r21, 4;
	add.s64 	%rd78, %rd5, %rd77;
	ld.global.nc.u32 	%r67, [%rd78];
	add.s64 	%rd79, %rd4, %rd77;
	atom.global.add.u32 	%r68, [%rd79], 1;
	add.s32 	%r69, %r68, %r67;
	mul.wide.s32 	%rd80, %r69, 4;
	add.s64 	%rd81, %rd3, %rd80;
	st.global.u32 	[%rd81], %r1;
	ld.global.nc.f32 	%f10, [%rd11+4];
	add.s64 	%rd82, %rd1, %rd80;
	st.global.f32 	[%rd82], %f10;
$L__BB0_26:
	ld.global.nc.u32 	%r22, [%rd10+8];
	setp.lt.s32 	%p38, %r22, 0;
	setp.ge.s32 	%p39, %r22, %r33;
	or.pred  	%p40, %p38, %p39;
	@%p40 bra 	$L__BB0_28;
	mul.wide.u32 	%rd83, %r22, 4;
	add.s64 	%rd84, %rd5, %rd83;
	ld.global.nc.u32 	%r70, [%rd84];
	add.s64 	%rd85, %rd4, %rd83;
	atom.global.add.u32 	%r71, [%rd85], 1;
	add.s32 	%r72, %r71, %r70;
	mul.wide.s32 	%rd86, %r72, 4;
	add.s64 	%rd87, %rd3, %rd86;
	st.global.u32 	[%rd87], %r1;
	ld.global.nc.f32 	%f11, [%rd11+8];
	add.s64 	%rd88, %rd1, %rd86;
	st.global.f32 	[%rd88], %f11;
$L__BB0_28:
	ld.global.nc.u32 	%r23, [%rd10+12];
	setp.lt.s32 	%p41, %r23, 0;
	setp.ge.s32 	%p42, %r23, %r33;
	or.pred  	%p43, %p41, %p42;
	@%p43 bra 	$L__BB0_30;
	mul.wide.u32 	%rd89, %r23, 4;
	add.s64 	%rd90, %rd5, %rd89;
	ld.global.nc.u32 	%r73, [%rd90];
	add.s64 	%rd91, %rd4, %rd89;
	atom.global.add.u32 	%r74, [%rd91], 1;
	add.s32 	%r75, %r74, %r73;
	mul.wide.s32 	%rd92, %r75, 4;
	add.s64 	%rd93, %rd3, %rd92;
	st.global.u32 	[%rd93], %r1;
	ld.global.nc.f32 	%f12, [%rd11+12];
	add.s64 	%rd94, %rd1, %rd92;
	st.global.f32 	[%rd94], %f12;
$L__BB0_30:
	add.s32 	%r90, %r90, 4;
$L__BB0_31:
	setp.eq.s32 	%p44, %r19, 0;
	@%p44 bra 	$L__BB0_41;
	setp.eq.s32 	%p45, %r19, 1;
	@%p45 bra 	$L__BB0_38;
	add.s32 	%r76, %r90, %r2;
	mul.wide.s32 	%rd95, %r76, 4;
	add.s64 	%rd12, %rd6, %rd95;
	ld.global.nc.u32 	%r26, [%rd12];
	setp.lt.s32 	%p46, %r26, 0;
	setp.ge.s32 	%p47, %r26, %r33;
	add.s64 	%rd13, %rd2, %rd95;
	or.pred  	%p48, %p46, %p47;
	@%p48 bra 	$L__BB0_35;
	mul.wide.u32 	%rd96, %r26, 4;
	add.s64 	%rd97, %rd5, %rd96;
	ld.global.nc.u32 	%r77, [%rd97];
	add.s64 	%rd98, %rd4, %rd96;
	atom.global.add.u32 	%r78, [%rd98], 1;
	add.s32 	%r79, %r78, %r77;
	mul.wide.s32 	%rd99, %r79, 4;
	add.s64 	%rd100, %rd3, %rd99;
	st.global.u32 	[%rd100], %r1;
	ld.global.nc.f32 	%f13, [%rd13];
	add.s64 	%rd101, %rd1, %rd99;
	st.global.f32 	[%rd101], %f13;
$L__BB0_35:
	ld.global.nc.u32 	%r27, [%rd12+4];
	setp.lt.s32 	%p49, %r27, 0;
	setp.ge.s32 	%p50, %r27, %r33;
	or.pred  	%p51, %p49, %p50;
	@%p51 bra 	$L__BB0_37;
	mul.wide.u32 	%rd102, %r27, 4;
	add.s64 	%rd103, %rd5, %rd102;
	ld.global.nc.u32 	%r80, [%rd103];
	add.s64 	%rd104, %rd4, %rd102;
	atom.global.add.u32 	%r81, [%rd104], 1;
	add.s32 	%r82, %r81, %r80;
	mul.wide.s32 	%rd105, %r82, 4;
	add.s64 	%rd106, %rd3, %rd105;
	st.global.u32 	[%rd106], %r1;
	ld.global.nc.f32 	%f14, [%rd13+4];
	add.s64 	%rd107, %rd1, %rd105;
	st.global.f32 	[%rd107], %f14;
$L__BB0_37:
	add.s32 	%r90, %r90, 2;
$L__BB0_38:
	and.b32  	%r83, %r32, 1;
	setp.eq.b32 	%p52, %r83, 1;
	not.pred 	%p53, %p52;
	@%p53 bra 	$L__BB0_41;
	add.s32 	%r30, %r90, %r2;
	mul.wide.s32 	%rd108, %r30, 4;
	add.s64 	%rd109, %rd6, %rd108;
	ld.global.nc.u32 	%r31, [%rd109];
	setp.lt.s32 	%p54, %r31, 0;
	setp.ge.s32 	%p55, %r31, %r33;
	or.pred  	%p56, %p54, %p55;
	@%p56 bra 	$L__BB0_41;
	mul.wide.u32 	%rd110, %r31, 4;
	add.s64 	%rd111, %rd5, %rd110;
	ld.global.nc.u32 	%r84, [%rd111];
	add.s64 	%rd112, %rd4, %rd110;
	atom.global.add.u32 	%r85, [%rd112], 1;
	add.s32 	%r86, %r85, %r84;
	mul.wide.s32 	%rd113, %r86, 4;
	add.s64 	%rd114, %rd3, %rd113;
	st.global.u32 	[%rd114], %r1;
	add.s64 	%rd116, %rd2, %rd108;
	ld.global.nc.f32 	%f15, [%rd116];
	add.s64 	%rd117, %rd1, %rd113;
	st.global.f32 	[%rd117], %f15;
$L__BB0_41:
	ret;

}
	// .globl	_Z30gather_features_batched_kernelPK13__nv_bfloat16PKiPS_S3_S3_iii
.visible .entry _Z30gather_features_batched_kernelPK13__nv_bfloat16PKiPS_S3_S3_iii(
	.param .u64 .ptr .align 1 _Z30gather_features_batched_kernelPK13__nv_bfloat16PKiPS_S3_S3_iii_param_0,
	.param .u64 .ptr .align 1 _Z30gather_features_batched_kernelPK13__nv_bfloat16PKiPS_S3_S3_iii_param_1,
	.param .u64 .ptr .align 1 _Z30gather_features_batched_kernelPK13__nv_bfloat16PKiPS_S3_S3_iii_param_2,
	.param .u64 .ptr .align 1 _Z30gather_features_batched_kernelPK13__nv_bfloat16PKiPS_S3_S3_iii_param_3,
	.param .u64 .ptr .align 1 _Z30gather_features_batched_kernelPK13__nv_bfloat16PKiPS_S3_S3_iii_param_4,
	.param .u32 _Z30gather_features_batched_kernelPK13__nv_bfloat16PKiPS_S3_S3_iii_param_5,
	.param .u32 _Z30gather_features_batched_kernelPK13__nv_bfloat16PKiPS_S3_S3_iii_param_6,
	.param .u32 _Z30gather_features_batched_kernelPK13__nv_bfloat16PKiPS_S3_S3_iii_param_7
)
{
	.reg .pred 	%p<8>;
	.reg .b16 	%rs<6>;
	.reg .b32 	%r<27>;
	.reg .b32 	%f<2>;
	.reg .b64 	%rd<20>;

	ld.param.u64 	%rd6, [_Z30gather_features_batched_kernelPK13__nv_bfloat16PKiPS_S3_S3_iii_param_0];
	ld.param.u64 	%rd7, [_Z30gather_features_batched_kernelPK13__nv_bfloat16PKiPS_S3_S3_iii_param_1];
	ld.param.u64 	%rd8, [_Z30gather_features_batched_kernelPK13__nv_bfloat16PKiPS_S3_S3_iii_param_2];
	ld.param.u64 	%rd9, [_Z30gather_features_batched_kernelPK13__nv_bfloat16PKiPS_S3_S3_iii_param_3];
	ld.param.u64 	%rd10, [_Z30gather_features_batched_kernelPK13__nv_bfloat16PKiPS_S3_S3_iii_param_4];
	ld.param.u32 	%r12, [_Z30gather_features_batched_kernelPK13__nv_bfloat16PKiPS_S3_S3_iii_param_5];
	ld.param.u32 	%r13, [_Z30gather_features_batched_kernelPK13__nv_bfloat16PKiPS_S3_S3_iii_param_6];
	ld.param.u32 	%r14, [_Z30gather_features_batched_kernelPK13__nv_bfloat16PKiPS_S3_S3_iii_param_7];
	mov.u32 	%r15, %ctaid.x;
	mov.u32 	%r1, %ntid.x;
	mov.u32 	%r16, %tid.x;
	mad.lo.s32 	%r2, %r15, %r1, %r16;
	setp.lt.s32 	%p1, %r14, 1;
	@%p1 bra 	$L__BB1_9;
	mov.u32 	%r18, %nctaid.x;
	mul.lo.s32 	%r3, %r1, %r18;
	cvta.to.global.u64 	%rd1, %rd10;
	cvta.to.global.u64 	%rd2, %rd9;
	cvta.to.global.u64 	%rd3, %rd7;
	cvta.to.global.u64 	%rd4, %rd8;
	cvta.to.global.u64 	%rd5, %rd6;
	mov.b32 	%r25, 0;
$L__BB1_2:
	mul.wide.u32 	%rd11, %r25, 4;
	add.s64 	%rd12, %rd1, %rd11;
	ld.global.nc.u32 	%r19, [%rd12];
	add.s64 	%rd13, %rd2, %rd11;
	ld.global.nc.u32 	%r5, [%rd13];
	mul.lo.s32 	%r6, %r19, %r12;
	setp.ge.s32 	%p2, %r2, %r6;
	@%p2 bra 	$L__BB1_8;
	mul.lo.s32 	%r7, %r5, %r12;
	mov.u32 	%r26, %r2;
$L__BB1_4:
	div.s32 	%r20, %r26, %r12;
	add.s32 	%r21, %r20, %r5;
	mul.wide.s32 	%rd14, %r21, 4;
	add.s64 	%rd15, %rd3, %rd14;
	ld.global.nc.u32 	%r9, [%rd15];
	setp.lt.s32 	%p3, %r9, 0;
	setp.ge.s32 	%p4, %r9, %r13;
	or.pred  	%p5, %p3, %p4;
	@%p5 bra 	$L__BB1_6;
	rem.s32 	%r22, %r26, %r12;
	mad.lo.s32 	%r23, %r9, %r12, %r22;
	mul.wide.s32 	%rd16, %r23, 2;
	add.s64 	%rd17, %rd5, %rd16;
	ld.global.nc.u16 	%rs5, [%rd17];
	bra.uni 	$L__BB1_7;
$L__BB1_6:
	mov.f32 	%f1, 0f00000000;
	// begin inline asm
	{  cvt.rn.bf16.f32 %rs5, %f1;}

	// end inline asm
$L__BB1_7:
	add.s32 	%r24, %r26, %r7;
	mul.wide.s32 	%rd18, %r24, 2;
	add.s64 	%rd19, %rd4, %rd18;
	st.global.u16 	[%rd19], %rs5;
	add.s32 	%r26, %r26, %r3;
	setp.lt.s32 	%p6, %r26, %r6;
	@%p6 bra 	$L__BB1_4;
$L__BB1_8:
	add.s32 	%r25, %r25, 1;
	setp.ne.s32 	%p7, %r25, %r14;
	@%p7 bra 	$L__BB1_2;
$L__BB1_9:
	ret;

}
	// .globl	_Z27relu_squared_batched_kernelPP13__nv_bfloat16PKii
.visible .entry _Z27relu_squared_batched_kernelPP13__nv_bfloat16PKii(
	.param .u64 .ptr .align 1 _Z27relu_squared_batched_kernelPP13__nv_bfloat16PKii_param_0,
	.param .u64 .ptr .align 1 _Z27relu_squared_batched_kernelPP13__nv_bfloat16PKii_param_1,
	.param .u32 _Z27relu_squared_batched_kernelPP13__nv_bfloat16PKii_param_2
)
{
	.reg .pred 	%p<4>;
	.reg .b16 	%rs<3>;
	.reg .b32 	%r<13>;
	.reg .b32 	%f<4>;
	.reg .b64 	%rd<12>;

	ld.param.u64 	%rd3, [_Z27relu_squared_batched_kernelPP13__nv_bfloat16PKii_param_0];
	ld.param.u64 	%rd4, [_Z27relu_squared_batched_kernelPP13__nv_bfloat16PKii_param_1];
	ld.param.u32 	%r8, [_Z27relu_squared_batched_kernelPP13__nv_bfloat16PKii_param_2];
	mov.u32 	%r1, %ctaid.y;
	setp.ge.s32 	%p1, %r1, %r8;
	@%p1 bra 	$L__BB2_4;
	cvta.to.global.u64 	%rd5, %rd4;
	cvta.to.global.u64 	%rd6, %rd3;
	mul.wide.u32 	%rd7, %r1, 4;
	add.s64 	%rd8, %rd5, %rd7;
	ld.global.nc.u32 	%r2, [%rd8];
	mul.wide.u32 	%rd9, %r1, 8;
	add.s64 	%rd1, %rd6, %rd9;
	mov.u32 	%r9, %ctaid.x;
	mov.u32 	%r3, %ntid.x;
	mov.u32 	%r10, %tid.x;
	mad.lo.s32 	%r12, %r9, %r3, %r10;
	setp.ge.s32 	%p2, %r12, %r2;
	@%p2 bra 	$L__BB2_4;
	ld.global.u64 	%rd2, [%rd1];
	mov.u32 	%r11, %nctaid.x;
	mul.lo.s32 	%r5, %r3, %r11;
$L__BB2_3:
	mul.wide.s32 	%rd10, %r12, 2;
	add.s64 	%rd11, %rd2, %rd10;
	ld.u16 	%rs1, [%rd11];
	// begin inline asm
	{ cvt.f32.bf16 %f1, %rs1;}

	// end inline asm
	max.f32 	%f3, %f1, 0f00000000;
	mul.f32 	%f2, %f3, %f3;
	// begin inline asm
	{  cvt.rn.bf16.f32 %rs2, %f2;}

	// end inline asm
	st.u16 	[%rd11], %rs2;
	add.s32 	%r12, %r12, %r5;
	setp.lt.s32 	%p3, %r12, %r2;
	@%p3 bra 	$L__BB2_3;
$L__BB2_4:
	ret;

}
	// .globl	_Z29scatter_output_batched_kernelPK13__nv_bfloat16PKiPKfPS_S3_S3_iii
.visible .entry _Z29scatter_output_batched_kernelPK13__nv_bfloat16PKiPKfPS_S3_S3_iii(
	.param .u64 .ptr .align 1 _Z29scatter_output_batched_kernelPK13__nv_bfloat16PKiPKfPS_S3_S3_iii_param_0,
	.param .u64 .ptr .align 1 _Z29scatter_output_batched_kernelPK13__nv_bfloat16PKiPKfPS_S3_S3_iii_param_1,
	.param .u64 .ptr .align 1 _Z29scatter_output_batched_kernelPK13__nv_bfloat16PKiPKfPS_S3_S3_iii_param_2,
	.param .u64 .ptr .align 1 _Z29scatter_output_batched_kernelPK13__nv_bfloat16PKiPKfPS_S3_S3_iii_param_3,
	.param .u64 .ptr .align 1 _Z29scatter_output_batched_kernelPK13__nv_bfloat16PKiPKfPS_S3_S3_iii_param_4,
	.param .u64 .ptr .align 1 _Z29scatter_output_batched_kernelPK13__nv_bfloat16PKiPKfPS_S3_S3_iii_param_5,
	.param .u32 _Z29scatter_output_batched_kernelPK13__nv_bfloat16PKiPKfPS_S3_S3_iii_param_6,
	.param .u32 _Z29scatter_output_batched_kernelPK13__nv_bfloat16PKiPKfPS_S3_S3_iii_param_7,
	.param .u32 _Z29scatter_output_batched_kernelPK13__nv_bfloat16PKiPKfPS_S3_S3_iii_param_8
)
{
	.reg .pred 	%p<8>;
	.reg .b16 	%rs<5>;
	.reg .b32 	%r<27>;
	.reg .b32 	%f<4>;
	.reg .b64 	%rd<23>;

	ld.param.u64 	%rd6, [_Z29scatter_output_batched_kernelPK13__nv_bfloat16PKiPKfPS_S3_S3_iii_param_0];
	ld.param.u64 	%rd7, [_Z29scatter_output_batched_kernelPK13__nv_bfloat16PKiPKfPS_S3_S3_iii_param_1];
	ld.param.u64 	%rd8, [_Z29scatter_output_batched_kernelPK13__nv_bfloat16PKiPKfPS_S3_S3_iii_param_2];
	ld.param.u64 	%rd9, [_Z29scatter_output_batched_kernelPK13__nv_bfloat16PKiPKfPS_S3_S3_iii_param_3];
	ld.param.u64 	%rd10, [_Z29scatter_output_batched_kernelPK13__nv_bfloat16PKiPKfPS_S3_S3_iii_param_4];
	ld.param.u64 	%rd11, [_Z29scatter_output_batched_kernelPK13__nv_bfloat16PKiPKfPS_S3_S3_iii_param_5];
	ld.param.u32 	%r13, [_Z29scatter_output_batched_kernelPK13__nv_bfloat16PKiPKfPS_S3_S3_iii_param_6];
	ld.param.u32 	%r14, [_Z29scatter_output_batched_kernelPK13__nv_bfloat16PKiPKfPS_S3_S3_iii_param_7];
	ld.param.u32 	%r15, [_Z29scatter_output_batched_kernelPK13__nv_bfloat16PKiPKfPS_S3_S3_iii_param_8];
	mov.u32 	%r16, %ctaid.x;
	mov.u32 	%r1, %ntid.x;
	mov.u32 	%r17, %tid.x;
	mad.lo.s32 	%r2, %r16, %r1, %r17;
	setp.lt.s32 	%p1, %r15, 1;
	@%p1 bra 	$L__BB3_8;
	mov.u32 	%r19, %nctaid.x;
	mul.lo.s32 	%r3, %r1, %r19;
	cvta.to.global.u64 	%rd1, %rd11;
	cvta.to.global.u64 	%rd2, %rd10;
	cvta.to.global.u64 	%rd3, %rd7;
	cvta.to.global.u64 	%rd4, %rd8;
	cvta.to.global.u64 	%rd5, %rd6;
	mov.b32 	%r25, 0;
$L__BB3_2:
	mul.wide.u32 	%rd12, %r25, 4;
	add.s64 	%rd13, %rd1, %rd12;
	ld.global.nc.u32 	%r20, [%rd13];
	add.s64 	%rd14, %rd2, %rd12;
	ld.global.nc.u32 	%r5, [%rd14];
	mul.lo.s32 	%r6, %r20, %r13;
	setp.ge.s32 	%p2, %r2, %r6;
	@%p2 bra 	$L__BB3_7;
	mul.lo.s32 	%r7, %r5, %r13;
	mov.u32 	%r26, %r2;
$L__BB3_4:
	div.s32 	%r21, %r26, %r13;
	add.s32 	%r9, %r21, %r5;
	mul.wide.s32 	%rd15, %r9, 4;
	add.s64 	%rd16, %rd3, %rd15;
	ld.global.nc.u32 	%r10, [%rd16];
	setp.lt.s32 	%p3, %r10, 0;
	setp.ge.s32 	%p4, %r10, %r14;
	or.pred  	%p5, %p3, %p4;
	@%p5 bra 	$L__BB3_6;
	add.s64 	%rd19, %rd4, %rd15;
	ld.global.nc.f32 	%f3, [%rd19];
	add.s32 	%r22, %r26, %r7;
	mul.wide.s32 	%rd20, %r22, 2;
	add.s64 	%rd21, %rd5, %rd20;
	ld.global.nc.u16 	%rs1, [%rd21];
	// begin inline asm
	{ cvt.f32.bf16 %f1, %rs1;}

	// end inline asm
	mul.f32 	%f2, %f3, %f1;
	// begin inline asm
	{  cvt.rn.bf16.f32 %rs2, %f2;}

	// end inline asm
	rem.s32 	%r23, %r26, %r13;
	mad.lo.s32 	%r24, %r10, %r13, %r23;
	mul.wide.s32 	%rd22, %r24, 2;
	add.s64 	%rd17, %rd9, %rd22;
	// begin inline asm
	{ atom.add.noftz.bf16 %rs3,[%rd17],%rs2; }

	// end inline asm
$L__BB3_6:
	add.s32 	%r26, %r26, %r3;
	setp.lt.s32 	%p6, %r26, %r6;
	@%p6 bra 	$L__BB3_4;
$L__BB3_7:
	add.s32 	%r25, %r25, 1;
	setp.ne.s32 	%p7, %r25, %r15;
	@%p7 bra 	$L__BB3_2;
$L__BB3_8:
	ret;

}
	// .globl	_Z26count_expert_tokens_kernelPKiPiiii
.visible .entry _Z26count_expert_tokens_kernelPKiPiiii(
	.param .u64 .ptr .align 1 _Z26count_expert_tokens_kernelPKiPiiii_param_0,
	.param .u64 .ptr .align 1 _Z26count_expert_tokens_kernelPKiPiiii_param_1,
	.param .u32 _Z26count_expert_tokens_kernelPKiPiiii_param_2,
	.param .u32 _Z26count_expert_tokens_kernelPKiPiiii_param_3,
	.param .u32 _Z26count_expert_tokens_kernelPKiPiiii_param_4
)
{
	.reg .pred 	%p<61>;
	.reg .b32 	%r<129>;
	.reg .b64 	%rd<16>;

	ld.param.u64 	%rd8, [_Z26count_expert_tokens_kernelPKiPiiii_param_0];
	ld.param.u64 	%rd7, [_Z26count_expert_tokens_kernelPKiPiiii_param_1];
	ld.param.u32 	%r44, [_Z26count_expert_tokens_kernelPKiPiiii_param_2];
	ld.param.u32 	%r45, [_Z26count_expert_tokens_kernelPKiPiiii_param_3];
	ld.param.u32 	%r46, [_Z26count_expert_tokens_kernelPKiPiiii_param_4];
	cvta.to.global.u64 	%rd1, %rd8;
	mov.u32 	%r128, %tid.x;
	setp.ge.s32 	%p1, %r128, %r46;
	@%p1 bra 	$L__BB4_3;
	mov.u32 	%r2, %ntid.x;
	mov.u32 	%r48, smem_counts;
	mov.u32 	%r121, %r128;
$L__BB4_2:
	shl.b32 	%r47, %r121, 2;
	add.s32 	%r49, %r48, %r47;
	mov.b32 	%r50, 0;
	st.shared.u32 	[%r49], %r50;
	add.s32 	%r121, %r121, %r2;
	setp.lt.s32 	%p2, %r121, %r46;
	@%p2 bra 	$L__BB4_2;
$L__BB4_3:
	bar.sync 	0;
	mov.u32 	%r51, %ctaid.x;
	mov.u32 	%r5, %ntid.x;
	mad.lo.s32 	%r122, %r51, %r5, %r128;
	setp.ge.s32 	%p3, %r122, %r44;
	@%p3 bra 	$L__BB4_47;
	setp.lt.s32 	%p4, %r45, 1;
	@%p4 bra 	$L__BB4_47;
	and.b32  	%r7, %r45, 7;
	add.s32 	%r8, %r7, -1;
	and.b32  	%r9, %r45, 3;
	and.b32  	%r10, %r45, 2147483640;
	and.b32  	%r11, %r45, 1;
	neg.s32 	%r12, %r10;
	add.s64 	%rd2, %rd1, 16;
	mov.u32 	%r52, %nctaid.x;
	mul.lo.s32 	%r13, %r52, %r5;
$L__BB4_6:
	setp.lt.u32 	%p5, %r45, 8;
	mul.lo.s32 	%r15, %r122, %r45;
	mov.b32 	%r126, 0;
	@%p5 bra 	$L__BB4_25;
	mov.u32 	%r123, %r15;
	mov.u32 	%r124, %r12;
$L__BB4_8:
	.pragma "nounroll";
	mul.wide.s32 	%rd9, %r123, 4;
	add.s64 	%rd3, %rd2, %rd9;
	ld.global.nc.u32 	%r18, [%rd3+-16];
	setp.lt.s32 	%p6, %r18, 0;
	setp.ge.s32 	%p7, %r18, %r46;
	or.pred  	%p8, %p6, %p7;
	@%p8 bra 	$L__BB4_10;
	shl.b32 	%r54, %r18, 2;
	mov.u32 	%r55, smem_counts;
	add.s32 	%r56, %r55, %r54;
	atom.shared.add.u32 	%r57, [%r56], 1;
$L__BB4_10:
	ld.global.nc.u32 	%r19, [%rd3+-12];
	setp.lt.s32 	%p9, %r19, 0;
	setp.ge.s32 	%p10, %r19, %r46;
	or.pred  	%p11, %p9, %p10;
	@%p11 bra 	$L__BB4_12;
	shl.b32 	%r58, %r19, 2;
	mov.u32 	%r59, smem_counts;
	add.s32 	%r60, %r59, %r58;
	atom.shared.add.u32 	%r61, [%r60], 1;
$L__BB4_12:
	ld.global.nc.u32 	%r20, [%rd3+-8];
	setp.lt.s32 	%p12, %r20, 0;
	setp.ge.s32 	%p13, %r20, %r46;
	or.pred  	%p14, %p12, %p13;
	@%p14 bra 	$L__BB4_14;
	shl.b32 	%r62, %r20, 2;
	mov.u32 	%r63, smem_counts;
	add.s32 	%r64, %r63, %r62;
	atom.shared.add.u32 	%r65, [%r64], 1;
$L__BB4_14:
	ld.global.nc.u32 	%r21, [%rd3+-4];
	setp.lt.s32 	%p15, %r21, 0;
	setp.ge.s32 	%p16, %r21, %r46;
	or.pred  	%p17, %p15, %p16;
	@%p17 bra 	$L__BB4_16;
	shl.b32 	%r66, %r21, 2;
	mov.u32 	%r67, smem_counts;
	add.s32 	%r68, %r67, %r66;
	atom.shared.add.u32 	%r69, [%r68], 1;
$L__BB4_16:
	ld.global.nc.u32 	%r22, [%rd3];
	setp.lt.s32 	%p18, %r22, 0;
	setp.ge.s32 	%p19, %r22, %r46;
	or.pred  	%p20, %p18, %p19;
	@%p20 bra 	$L__BB4_18;
	shl.b32 	%r70, %r22, 2;
	mov.u32 	%r71, smem_counts;
	add.s32 	%r72, %r71, %r70;
	atom.shared.add.u32 	%r73, [%r72], 1;
$L__BB4_18:
	ld.global.nc.u32 	%r23, [%rd3+4];
	setp.lt.s32 	%p21, %r23, 0;
	setp.ge.s32 	%p22, %r23, %r46;
	or.pred  	%p23, %p21, %p22;
	@%p23 bra 	$L__BB4_20;
	shl.b32 	%r74, %r23, 2;
	mov.u32 	%r75, smem_counts;
	add.s32 	%r76, %r75, %r74;
	atom.shared.add.u32 	%r77, [%r76], 1;
$L__BB4_20:
	ld.global.nc.u32 	%r24, [%rd3+8];
	setp.lt.s32 	%p24, %r24, 0;
	setp.ge.s32 	%p25, %r24, %r46;
	or.pred  	%p26, %p24, %p25;
	@%p26 bra 	$L__BB4_22;
	shl.b32 	%r78, %r24, 2;
	mov.u32 	%r79, smem_counts;
	add.s32 	%r80, %r79, %r78;
	atom.shared.add.u32 	%r81, [%r80], 1;
$L__BB4_22:
	ld.global.nc.u32 	%r25, [%rd3+12];
	setp.lt.s32 	%p27, %r25, 0;
	setp.ge.s32 	%p28, %r25, %r46;
	or.pred  	%p29, %p27, %p28;
	@%p29 bra 	$L__BB4_24;
	shl.b32 	%r82, %r25, 2;
	mov.u32 	%r83, smem_counts;
	add.s32 	%r84, %r83, %r82;
	atom.shared.add.u32 	%r85, [%r84], 1;
$L__BB4_24:
	add.s32 	%r124, %r124, 8;
	add.s32 	%r123, %r123, 8;
	setp.ne.s32 	%p30, %r124, 0;
	mov.u32 	%r126, %r10;
	@%p30 bra 	$L__BB4_8;
$L__BB4_25:
	setp.eq.s32 	%p31, %r7, 0;
	@%p31 bra 	$L__BB4_46;
	setp.lt.u32 	%p32, %r8, 3;
	@%p32 bra 	$L__BB4_36;
	add.s32 	%r86, %r126, %r15;
	mul.wide.s32 	%rd10, %r86, 4;
	add.s64 	%rd4, %rd1, %rd10;
	ld.global.nc.u32 	%r29, [%rd4];
	setp.lt.s32 	%p33, %r29, 0;
	setp.ge.s32 	%p34, %r29, %r46;
	or.pred  	%p35, %p33, %p34;
	@%p35 bra 	$L__BB4_29;
	shl.b32 	%r87, %r29, 2;
	mov.u32 	%r88, smem_counts;
	add.s32 	%r89, %r88, %r87;
	atom.shared.add.u32 	%r90, [%r89], 1;
$L__BB4_29:
	ld.global.nc.u32 	%r30, [%rd4+4];
	setp.lt.s32 	%p36, %r30, 0;
	setp.ge.s32 	%p37, %r30, %r46;
	or.pred  	%p38, %p36, %p37;
	@%p38 bra 	$L__BB4_31;
	shl.b32 	%r91, %r30, 2;
	mov.u32 	%r92, smem_counts;
	add.s32 	%r93, %r92, %r91;
	atom.shared.add.u32 	%r94, [%r93], 1;
$L__BB4_31:
	ld.global.nc.u32 	%r31, [%rd4+8];
	setp.lt.s32 	%p39, %r31, 0;
	setp.ge.s32 	%p40, %r31, %r46;
	or.pred  	%p41, %p39, %p40;
	@%p41 bra 	$L__BB4_33;
	shl.b32 	%r95, %r31, 2;
	mov.u32 	%r96, smem_counts;
	add.s32 	%r97, %r96, %r95;
	atom.shared.add.u32 	%r98, [%r97], 1;
$L__BB4_33:
	ld.global.nc.u32 	%r32, [%rd4+12];
	setp.lt.s32 	%p42, %r32, 0;
	setp.ge.s32 	%p43, %r32, %r46;
	or.pred  	%p44, %p42, %p43;
	@%p44 bra 	$L__BB4_35;
	shl.b32 	%r99, %r32, 2;
	mov.u32 	%r100, smem_counts;
	add.s32 	%r101, %r100, %r99;
	atom.shared.add.u32 	%r102, [%r101], 1;
$L__BB4_35:
	add.s32 	%r126, %r126, 4;
$L__BB4_36:
	setp.eq.s32 	%p45, %r9, 0;
	@%p45 bra 	$L__BB4_46;
	setp.eq.s32 	%p46, %r9, 1;
	@%p46 bra 	$L__BB4_43;
	add.s32 	%r103, %r126, %r15;
	mul.wide.s32 	%rd11, %r103, 4;
	add.s64 	%rd5, %rd1, %rd11;
	ld.global.nc.u32 	%r35, [%rd5];
	setp.lt.s32 	%p47, %r35, 0;
	setp.ge.s32 	%p48, %r35, %r46;
	or.pred  	%p49, %p47, %p48;
	@%p49 bra 	$L__BB4_40;
	shl.b32 	%r104, %r35, 2;
	mov.u32 	%r105, smem_counts;
	add.s32 	%r106, %r105, %r104;
	atom.shared.add.u32 	%r107, [%r106], 1;
$L__BB4_40:
	ld.global.nc.u32 	%r36, [%rd5+4];
	setp.lt.s32 	%p50, %r36, 0;
	setp.ge.s32 	%p51, %r36, %r46;
	or.pred  	%p52, %p50, %p51;
	@%p52 bra 	$L__BB4_42;
	shl.b32 	%r108, %r36, 2;
	mov.u32 	%r109, smem_counts;
	add.s32 	%r110, %r109, %r108;
	atom.shared.add.u32 	%r111, [%r110], 1;
$L__BB4_42:
	add.s32 	%r126, %r126, 2;
$L__BB4_43:
	setp.eq.s32 	%p53, %r11, 0;
	@%p53 bra 	$L__BB4_46;
	add.s32 	%r112, %r126, %r15;
	mul.wide.s32 	%rd12, %r112, 4;
	add.s64 	%rd13, %rd1, %rd12;
	ld.global.nc.u32 	%r39, [%rd13];
	setp.lt.s32 	%p54, %r39, 0;
	setp.ge.s32 	%p55, %r39, %r46;
	or.pred  	%p56, %p54, %p55;
	@%p56 bra 	$L__BB4_46;
	shl.b32 	%r113, %r39, 2;
	mov.u32 	%r114, smem_counts;
	add.s32 	%r115, %r114, %r113;
	atom.shared.add.u32 	%r116, [%r115], 1;
$L__BB4_46:
	add.s32 	%r122, %r122, %r13;
	setp.lt.s32 	%p57, %r122, %r44;
	@%p57 bra 	$L__BB4_6;
$L__BB4_47:
	setp.ge.s32 	%p58, %r128, %r46;
	bar.sync 	0;
	@%p58 bra 	$L__BB4_52;
	cvta.to.global.u64 	%rd6, %rd7;
	mov.u32 	%r118, smem_counts;
$L__BB4_49:
	shl.b32 	%r117, %r128, 2;
	add.s32 	%r119, %r118, %r117;
	ld.shared.u32 	%r42, [%r119];
	setp.lt.s32 	%p59, %r42, 1;
	@%p59 bra 	$L__BB4_51;
	mul.wide.s32 	%rd14, %r128, 4;
	add.s64 	%rd15, %rd6, %rd14;
	atom.global.add.u32 	%r120, [%rd15], %r42;
$L__BB4_51:
	add.s32 	%r128, %r128, %r5;
	setp.lt.s32 	%p60, %r128, %r46;
	@%p60 bra 	$L__BB4_49;
$L__BB4_52:
	ret;

}
	// .globl	_Z20zero_counters_kernelPii
.visible .entry _Z20zero_counters_kernelPii(
	.param .u64 .ptr .align 1 _Z20zero_counters_kernelPii_param_0,
	.param .u32 _Z20zero_counters_kernelPii_param_1
)
{
	.reg .pred 	%p<2>;
	.reg .b32 	%r<7>;
	.reg .b64 	%rd<5>;

	ld.param.u64 	%rd1, [_Z20zero_counters_kernelPii_param_0];
	ld.param.u32 	%r2, [_Z20zero_counters_kernelPii_param_1];
	mov.u32 	%r3, %ctaid.x;
	mov.u32 	%r4, %ntid.x;
	mov.u32 	%r5, %tid.x;
	mad.lo.s32 	%r1, %r3, %r4, %r5;
	setp.ge.s32 	%p1, %r1, %r2;
	@%p1 bra 	$L__BB5_2;
	cvta.to.global.u64 	%rd2, %rd1;
	mul.wide.s32 	%rd3, %r1, 4;
	add.s64 	%rd4, %rd2, %rd3;
	mov.b32 	%r6, 0;
	st.global.u32 	[%rd4], %r6;
$L__BB5_2:
	ret;

}
	// .globl	_ZN3cub18CUB_300001_SM_10006detail11EmptyKernelIvEEvv
.visible .entry _ZN3cub18CUB_300001_SM_10006detail11EmptyKernelIvEEvv()
{


	ret;

}
	// .globl	_ZN3cub18CUB_300001_SM_10006detail4scan20DeviceScanInitKernelINS0_13ScanTileStateIiLb1EEEEEvT_i
.visible .entry _ZN3cub18CUB_300001_SM_10006detail4scan20DeviceScanInitKernelINS0_13ScanTileStateIiLb1EEEEEvT_i(
	.param .align 8 .b8 _ZN3cub18CUB_300001_SM_10006detail4scan20DeviceScanInitKernelINS0_13ScanTileStateIiLb1EEEEEvT_i_param_0[8],
	.param .u32 _ZN3cub18CUB_300001_SM_10006detail4scan20DeviceScanInitKernelINS0_13ScanTileStateIiLb1EEEEEvT_i_param_1
)
{
	.reg .pred 	%p<5>;
	.reg .b32 	%r<10>;
	.reg .b64 	%rd<7>;

	ld.param.u64 	%rd2, [_ZN3cub18CUB_300001_SM_10006detail4scan20DeviceScanInitKernelINS0_13ScanTileStateIiLb1EEEEEvT_i_param_0];
	ld.param.u32 	%r4, [_ZN3cub18CUB_300001_SM_10006detail4scan20DeviceScanInitKernelINS0_13ScanTileStateIiLb1EEEEEvT_i_param_1];
	cvta.to.global.u64 	%rd1, %rd2;
	mov.u32 	%r1, %ctaid.x;
	mov.u32 	%r5, %ntid.x;
	mov.u32 	%r2, %tid.x;
	mad.lo.s32 	%r3, %r1, %r5, %r2;
	setp.ge.s32 	%p1, %r3, %r4;
	@%p1 bra 	$L__BB7_2;
	mul.wide.s32 	%rd3, %r3, 8;
	add.s64 	%rd4, %rd1, %rd3;
	mov.b32 	%r6, 0;
	mov.b32 	%r7, 99;
	st.global.v2.u32 	[%rd4+256], {%r7, %r6};
$L__BB7_2:
	setp.ne.s32 	%p2, %r1, 0;
	setp.gt.u32 	%p3, %r2, 31;
	or.pred  	%p4, %p2, %p3;
	@%p4 bra 	$L__BB7_4;
	mul.wide.u32 	%rd5, %r2, 8;
	add.s64 	%rd6, %rd1, %rd5;
	mov.b32 	%r9, 0;
	st.global.v2.u32 	[%rd6], {%r9, %r9};
$L__BB7_4:
	ret;

}
	// .globl	_ZN3cub18CUB_300001_SM_10006detail4scan16DeviceScanKernelINS2_10policy_hubIiiijN4cuda3std3__44plusIvEEE10Policy1000EPiSC_NS0_13ScanTileStateIiLb1EEES9_NS1_10InputValueIiSC_EEjiLb0EiEEvT0_T1_T2_iT3_T4_T5_
.visible .entry _ZN3cub18CUB_300001_SM_10006detail4scan16DeviceScanKernelINS2_10policy_hubIiiijN4cuda3std3__44plusIvEEE10Policy1000EPiSC_NS0_13ScanTileStateIiLb1EEES9_NS1_10InputValueIiSC_EEjiLb0EiEEvT0_T1_T2_iT3_T4_T5_(
	.param .u64 .ptr .align 1 _ZN3cub18CUB_300001_SM_10006detail4scan16DeviceScanKernelINS2_10policy_hubIiiijN4cuda3std3__44plusIvEEE10Policy1000EPiSC_NS0_13ScanTileStateIiLb1EEES9_NS1_10InputValueIiSC_EEjiLb0EiEEvT0_T1_T2_iT3_T4_T5__param_0,
	.param .u64 .ptr .align 1 _ZN3cub18CUB_300001_SM_10006detail4scan16DeviceScanKernelINS2_10policy_hubIiiijN4cuda3std3__44plusIvEEE10Policy1000EPiSC_NS0_13ScanTileStateIiLb1EEES9_NS1_10InputValueIiSC_EEjiLb0EiEEvT0_T1_T2_iT3_T4_T5__param_1,
	.param .align 8 .b8 _ZN3cub18CUB_300001_SM_10006detail4scan16DeviceScanKernelINS2_10policy_hubIiiijN4cuda3std3__44plusIvEEE10Policy1000EPiSC_NS0_13ScanTileStateIiLb1EEES9_NS1_10InputValueIiSC_EEjiLb0EiEEvT0_T1_T2_iT3_T4_T5__param_2[8],
	.param .u32 _ZN3cub18CUB_300001_SM_10006detail4scan16DeviceScanKernelINS2_10policy_hubIiiijN4cuda3std3__44plusIvEEE10Policy1000EPiSC_NS0_13ScanTileStateIiLb1EEES9_NS1_10InputValueIiSC_EEjiLb0EiEEvT0_T1_T2_iT3_T4_T5__param_3,
	.param .align 1 .b8 _ZN3cub18CUB_300001_SM_10006detail4scan16DeviceScanKernelINS2_10policy_hubIiiijN4cuda3std3__44plusIvEEE10Policy1000EPiSC_NS0_13ScanTileStateIiLb1EEES9_NS1_10InputValueIiSC_EEjiLb0EiEEvT0_T1_T2_iT3_T4_T5__param_4[1],
	.param .align 8 .b8 _ZN3cub18CUB_300001_SM_10006detail4scan16DeviceScanKernelINS2_10policy_hubIiiijN4cuda3std3__44plusIvEEE10Policy1000EPiSC_NS0_13ScanTileStateIiLb1EEES9_NS1_10InputValueIiSC_EEjiLb0EiEEvT0_T1_T2_iT3_T4_T5__param_5[16],
	.param .u32 _ZN3cub18CUB_300001_SM_10006detail4scan16DeviceScanKernelINS2_10policy_hubIiiijN4cuda3std3__44plusIvEEE10Policy1000EPiSC_NS0_13ScanTileStateIiLb1EEES9_NS1_10InputValueIiSC_EEjiLb0EiEEvT0_T1_T2_iT3_T4_T5__param_6
)
.maxntid 384
{
	.reg .pred 	%p<160>;
	.reg .b16 	%rs<3>;
	.reg .b32 	%r<1038>;
	.reg .b64 	%rd<61>;
	// demoted variable
	.shared .align 16 .b8 _ZZN3cub18CUB_300001_SM_10006detail4scan16DeviceScanKernelINS2_10policy_hubIiiijN4cuda3std3__44plusIvEEE10Policy1000EPiSC_NS0_13ScanTileStateIiLb1EEES9_NS1_10InputValueIiSC_EEjiLb0EiEEvT0_T1_T2_iT3_T4_T5_E12temp_storage[33808];
	ld.param.u32 	%r241, [_ZN3cub18CUB_300001_SM_10006detail4scan16DeviceScanKernelINS2_10policy_hubIiiijN4cuda3std3__44plusIvEEE10Policy1000EPiSC_NS0_13ScanTileStateIiLb1EEES9_NS1_10InputValueIiSC_EEjiLb0EiEEvT0_T1_T2_iT3_T4_T5__param_5];
	bfe.u32 	%r242, %r241, 0, 8;
	cvt.u16.u32 	%rs1, %r242;
	and.b16  	%rs2, %rs1, 255;
	ld.param.u64 	%rd14, [_ZN3cub18CUB_300001_SM_10006detail4scan16DeviceScanKernelINS2_10policy_hubIiiijN4cuda3std3__44plusIvEEE10Policy1000EPiSC_NS0_13ScanTileStateIiLb1EEES9_NS1_10InputValueIiSC_EEjiLb0EiEEvT0_T1_T2_iT3_T4_T5__param_2];
	ld.param.u64 	%rd2, [_ZN3cub18CUB_300001_SM_10006detail4scan16DeviceScanKernelINS2_10policy_hubIiiijN4cuda3std3__44plusIvEEE10Policy1000EPiSC_NS0_13ScanTileStateIiLb1EEES9_NS1_10InputValueIiSC_EEjiLb0EiEEvT0_T1_T2_iT3_T4_T5__param_5+8];
	ld.param.u64 	%rd15, [_ZN3cub18CUB_300001_SM_10006detail4scan16DeviceScanKernelINS2_10policy_hubIiiijN4cuda3std3__44plusIvEEE10Policy1000EPiSC_NS0_13ScanTileStateIiLb1EEES9_NS1_10InputValueIiSC_EEjiLb0EiEEvT0_T1_T2_iT3_T4_T5__param_0];
	ld.param.u32 	%r240, [_ZN3cub18CUB_300001_SM_10006detail4scan16DeviceScanKernelINS2_10policy_hubIiiijN4cuda3std3__44plusIvEEE10Policy1000EPiSC_NS0_13ScanTileStateIiLb1EEES9_NS1_10InputValueIiSC_EEjiLb0EiEEvT0_T1_T2_iT3_T4_T5__param_6];
	cvta.to.global.u64 	%rd1, %rd15;
	setp.eq.s16 	%p1, %rs2, 0;
	@%p1 bra 	$L__BB8_2;
	cvta.to.global.u64 	%rd16, %rd2;
	ld.global.u32 	%r985, [%rd16];
	bra.uni 	$L__BB8_3;
$L__BB8_2:
	cvt.u32.u64 	%r985, %rd2;
$L__BB8_3:
	ld.param.u32 	%r983, [_ZN3cub18CUB_300001_SM_10006detail4scan16DeviceScanKernelINS2_10policy_hubIiiijN4cuda3std3__44plusIvEEE10Policy1000EPiSC_NS0_13ScanTileStateIiLb1EEES9_NS1_10InputValueIiSC_EEjiLb0EiEEvT0_T1_T2_iT3_T4_T5__param_3];
	mov.u32 	%r243, %ctaid.x;
	add.s32 	%r986, %r983, %r243;
	mul.lo.s32 	%r5, %r986, 8448;
	sub.s32 	%r6, %r240, %r5;
	setp.lt.u32 	%p2, %r6, 8449;
	@%p2 bra 	$L__BB8_29;
	cvt.u64.u32 	%rd40, %r5;
	mov.u32 	%r7, %tid.x;
	and.b32  	%r628, %r7, 31;
	and.b32  	%r629, %r7, 992;
	mul.lo.s32 	%r630, %r629, 22;
	or.b32  	%r631, %r630, %r628;
	cvt.u64.u32 	%rd41, %r631;
	add.s64 	%rd4, %rd41, %rd40;
	shl.b64 	%rd42, %rd4, 2;
	add.s64 	%rd43, %rd1, %rd42;
	ld.global.u32 	%r632, [%rd43];
	ld.global.u32 	%r633, [%rd43+128];
	ld.global.u32 	%r634, [%rd43+256];
	ld.global.u32 	%r635, [%rd43+384];
	ld.global.u32 	%r636, [%rd43+512];
	ld.global.u32 	%r637, [%rd43+640];
	ld.global.u32 	%r638, [%rd43+768];
	ld.global.u32 	%r639, [%rd43+896];
	ld.global.u32 	%r640, [%rd43+1024];
	ld.global.u32 	%r641, [%rd43+1152];
	ld.global.u32 	%r642, [%rd43+1280];
	ld.global.u32 	%r643, [%rd43+1408];
	ld.global.u32 	%r644, [%rd43+1536];
	ld.global.u32 	%r645, [%rd43+1664];
	ld.global.u32 	%r646, [%rd43+1792];
	ld.global.u32 	%r647, [%rd43+1920];
	ld.global.u32 	%r648, [%rd43+2048];
	ld.global.u32 	%r649, [%rd43+2176];
	ld.global.u32 	%r650, [%rd43+2304];
	ld.global.u32 	%r651, [%rd43+2432];
	ld.global.u32 	%r652, [%rd43+2560];
	ld.global.u32 	%r653, [%rd43+2688];
	// begin inline asm
	mov.u32 %r627, %laneid;
	// end inline asm
	shr.u32 	%r9, %r7, 5;
	mad.lo.s32 	%r654, %r9, 704, %r627;
	shl.b32 	%r655, %r654, 2;
	mov.u32 	%r656, _ZZN3cub18CUB_300001_SM_10006detail4scan16DeviceScanKernelINS2_10policy_hubIiiijN4cuda3std3__44plusIvEEE10Policy1000EPiSC_NS0_13ScanTileStateIiLb1EEES9_NS1_10InputValueIiSC_EEjiLb0EiEEvT0_T1_T2_iT3_T4_T5_E12temp_storage;
	add.s32 	%r10, %r656, %r655;
	st.shared.u32 	[%r10], %r632;
	st.shared.u32 	[%r10+128], %r633;
	st.shared.u32 	[%r10+256], %r634;
	st.shared.u32 	[%r10+384], %r635;
	st.shared.u32 	[%r10+512], %r636;
	st.shared.u32 	[%r10+640], %r637;
	st.shared.u32 	[%r10+768], %r638;
	st.shared.u32 	[%r10+896], %r639;
	st.shared.u32 	[%r10+1024], %r640;
	st.shared.u32 	[%r10+1152], %r641;
	st.shared.u32 	[%r10+1280], %r642;
	st.shared.u32 	[%r10+1408], %r643;
	st.shared.u32 	[%r10+1536], %r644;
	st.shared.u32 	[%r10+1664], %r645;
	st.shared.u32 	[%r10+1792], %r646;
	st.shared.u32 	[%r10+1920], %r647;
	st.shared.u32 	[%r10+2048], %r648;
	st.shared.u32 	[%r10+2176], %r649;
	st.shared.u32 	[%r10+2304], %r650;
	st.shared.u32 	[%r10+2432], %r651;
	st.shared.u32 	[%r10+2560], %r652;
	st.shared.u32 	[%r10+2688], %r653;
	bar.warp.sync 	-1;
	mad.lo.s32 	%r11, %r627, 84, %r10;
	ld.shared.v2.u32 	{%r12, %r13}, [%r11];
	ld.shared.v2.u32 	{%r14, %r15}, [%r11+8];
	ld.shared.v2.u32 	{%r16, %r17}, [%r11+16];
	ld.shared.v2.u32 	{%r18, %r19}, [%r11+24];
	ld.shared.v2.u32 	{%r20, %r21}, [%r11+32];
	ld.shared.v2.u32 	{%r22, %r23}, [%r11+40];
	ld.shared.v2.u32 	{%r24, %r25}, [%r11+48];
	ld.shared.v2.u32 	{%r26, %r27}, [%r11+56];
	ld.shared.v2.u32 	{%r28, %r29}, [%r11+64];
	ld.shared.v2.u32 	{%r30, %r31}, [%r11+72];
	ld.shared.v2.u32 	{%r32, %r33}, [%r11+80];
	bar.sync 	0;
	setp.ne.s32 	%p104, %r986, 0;
	@%p104 bra 	$L__BB8_9;
	add.s32 	%r878, %r13, %r12;
	add.s32 	%r879, %r14, %r878;
	add.s32 	%r880, %r15, %r879;
	add.s32 	%r881, %r16, %r880;
	add.s32 	%r882, %r17, %r881;
	add.s32 	%r883, %r18, %r882;
	add.s32 	%r884, %r19, %r883;
	add.s32 	%r885, %r20, %r884;
	add.s32 	%r886, %r21, %r885;
	add.s32 	%r887, %r22, %r886;
	add.s32 	%r888, %r23, %r887;
	add.s32 	%r889, %r24, %r888;
	add.s32 	%r890, %r25, %r889;
	add.s32 	%r891, %r26, %r890;
	add.s32 	%r892, %r27, %r891;
	add.s32 	%r893, %r28, %r892;
	add.s32 	%r894, %r29, %r893;
	add.s32 	%r895, %r30, %r894;
	add.s32 	%r896, %r31, %r895;
	add.s32 	%r897, %r32, %r896;
	add.s32 	%r852, %r33, %r897;
	mov.b32 	%r850, 1;
	mov.b32 	%r875, 0;
	mov.b32 	%r877, -1;
	// begin inline asm
	{  .reg .s32 r0;  .reg .pred p;  shfl.sync.up.b32 r0|p, %r852, %r850, %r875, %r877;  @p add.s32 r0, r0, %r852;  mov.s32 %r848, r0;}
	// end inline asm
	mov.b32 	%r856, 2;
	// begin inline asm
	{  .reg .s32 r0;  .reg .pred p;  shfl.sync.up.b32 r0|p, %r848, %r856, %r875, %r877;  @p add.s32 r0, r0, %r848;  mov.s32 %r854, r0;}
	// end inline asm
	mov.b32 	%r862, 4;
	// begin inline asm
	{  .reg .s32 r0;  .reg .pred p;  shfl.sync.up.b32 r0|p, %r854, %r862, %r875, %r877;  @p add.s32 r0, r0, %r854;  mov.s32 %r860, r0;}
	// end inline asm
	mov.b32 	%r868, 8;
	// begin inline asm
	{  .reg .s32 r0;  .reg .pred p;  shfl.sync.up.b32 r0|p, %r860, %r868, %r875, %r877;  @p add.s32 r0, r0, %r860;  mov.s32 %r866, r0;}
	// end inline asm
	mov.b32 	%r874, 16;
	// begin inline asm
	{  .reg .s32 r0;  .reg .pred p;  shfl.sync.up.b32 r0|p, %r866, %r874, %r875, %r877;  @p add.s32 r0, r0, %r866;  mov.s32 %r872, r0;}
	// end inline asm
	setp.ne.s32 	%p146, %r627, 31;
	@%p146 bra 	$L__BB8_7;
	shl.b32 	%r898, %r9, 2;
	add.s32 	%r900, %r656, %r898;
	st.shared.u32 	[%r900+16], %r872;
$L__BB8_7:
	bar.sync 	0;
	ld.shared.v4.u32 	{%r901, %r902, %r903, %r904}, [_ZZN3cub18CUB_300001_SM_10006detail4scan16DeviceScanKernelINS2_10policy_hubIiiijN4cuda3std3__44plusIvEEE10Policy1000EPiSC_NS0_13ScanTileStateIiLb1EEES9_NS1_10InputValueIiSC_EEjiLb0EiEEvT0_T1_T2_iT3_T4_T5_E12temp_storage+16];
	add.s32 	%r905, %r902, %r901;
	setp.eq.s32 	%p147, %r9, 2;
	selp.b32 	%r906, %r905, %r901, %p147;
	add.s32 	%r907, %r905, %r903;
	setp.eq.s32 	%p148, %r9, 3;
	selp.b32 	%r908, %r907, %r906, %p148;
	add.s32 	%r909, %r907, %r904;
	setp.eq.s32 	%p149, %r9, 4;
	selp.b32 	%r910, %r909, %r908, %p149;
	ld.shared.v4.u32 	{%r911, %r912, %r913, %r914}, [_ZZN3cub18CUB_300001_SM_10006detail4scan16DeviceScanKernelINS2_10policy_hubIiiijN4cuda3std3__44plusIvEEE10Policy1000EPiSC_NS0_13ScanTileStateIiLb1EEES9_NS1_10InputValueIiSC_EEjiLb0EiEEvT0_T1_T2_iT3_T4_T5_E12temp_storage+32];
	add.s32 	%r915, %r909, %r911;
	setp.eq.s32 	%p150, %r9, 5;
	selp.b32 	%r916, %r915, %r910, %p150;
	add.s32 	%r917, %r915, %r912;
	setp.eq.s32 	%p151, %r9, 6;
	selp.b32 	%r918, %r917, %r916, %p151;
	add.s32 	%r919, %r917, %r913;
	setp.eq.s32 	%p152, %r9, 7;
	selp.b32 	%r920, %r919, %r918, %p152;
	add.s32 	%r921, %r919, %r914;
	setp.eq.s32 	%p153, %r9, 8;
	selp.b32 	%r922, %r921, %r920, %p153;
	ld.shared.v4.u32 	{%r923, %r924, %r925, %r926}, [_ZZN3cub18CUB_300001_SM_10006detail4scan16DeviceScanKernelINS2_10policy_hubIiiijN4cuda3std3__44plusIvEEE10Policy1000EPiSC_NS0_13ScanTileStateIiLb1EEES9_NS1_10InputValueIiSC_EEjiLb0EiEEvT0_T1_T2_iT3_T4_T5_E12temp_storage+48];
	add.s32 	%r927, %r921, %r923;
	setp.eq.s32 	%p154, %r9, 9;
	selp.b32 	%r928, %r927, %r922, %p154;
	add.s32 	%r929, %r927, %r924;
	setp.eq.s32 	%p155, %r9, 10;
	selp.b32 	%r930, %r929, %r928, %p155;
	add.s32 	%r931, %r929, %r925;
	setp.eq.s32 	%p156, %r9, 11;
	selp.b32 	%r932, %r931, %r930, %p156;
	setp.lt.u32 	%p157, %r7, 32;
	selp.b32 	%r933, 0, %r932, %p157;
	setp.eq.s32 	%p158, %r627, 0;
	sub.s32 	%r934, %r872, %r852;
	selp.b32 	%r935, 0, %r934, %p158;
	add.s32 	%r936, %r935, %r985;
	add.s32 	%r1000, %r936, %r933;
	add.s32 	%r937, %r926, %r985;
	add.s32 	%r37, %r937, %r931;
	setp.ne.s32 	%p159, %r7, 0;
	@%p159 bra 	$L__BB8_28;
	add.s64 	%rd55, %rd14, 256;
	mov.b32 	%r938, 101;
	// begin inline asm
	st.relaxed.gpu.v2.u32 [%rd55], {%r938, %r37};
	// end inline asm
	bra.uni 	$L__BB8_28;
$L__BB8_9:
	add.s32 	%r687, %r13, %r12;
	add.s32 	%r688, %r14, %r687;
	add.s32 	%r689, %r15, %r688;
	add.s32 	%r690, %r16, %r689;
	add.s32 	%r691, %r17, %r690;
	add.s32 	%r692, %r18, %r691;
	add.s32 	%r693, %r19, %r692;
	add.s32 	%r694, %r20, %r693;
	add.s32 	%r695, %r21, %r694;
	add.s32 	%r696, %r22, %r695;
	add.s32 	%r697, %r23, %r696;
	add.s32 	%r698, %r24, %r697;
	add.s32 	%r699, %r25, %r698;
	add.s32 	%r700, %r26, %r699;
	add.s32 	%r701, %r27, %r700;
	add.s32 	%r702, %r28, %r701;
	add.s32 	%r703, %r29, %r702;
	add.s32 	%r704, %r30, %r703;
	add.s32 	%r705, %r31, %r704;
	add.s32 	%r706, %r32, %r705;
	add.s32 	%r661, %r33, %r706;
	mov.b32 	%r659, 1;
	mov.b32 	%r684, 0;
	mov.b32 	%r686, -1;
	// begin inline asm
	{  .reg .s32 r0;  .reg .pred p;  shfl.sync.up.b32 r0|p, %r661, %r659, %r684, %r686;  @p add.s32 r0, r0, %r661;  mov.s32 %r657, r0;}
	// end inline asm
	mov.b32 	%r665, 2;
	// begin inline asm
	{  .reg .s32 r0;  .reg .pred p;  shfl.sync.up.b32 r0|p, %r657, %r665, %r684, %r686;  @p add.s32 r0, r0, %r657;  mov.s32 %r663, r0;}
	// end inline asm
	mov.b32 	%r671, 4;
	// begin inline asm
	{  .reg .s32 r0;  .reg .pred p;  shfl.sync.up.b32 r0|p, %r663, %r671, %r684, %r686;  @p add.s32 r0, r0, %r663;  mov.s32 %r669, r0;}
	// end inline asm
	mov.b32 	%r677, 8;
	// begin inline asm
	{  .reg .s32 r0;  .reg .pred p;  shfl.sync.up.b32 r0|p, %r669, %r677, %r684, %r686;  @p add.s32 r0, r0, %r669;  mov.s32 %r675, r0;}
	// end inline asm
	mov.b32 	%r683, 16;
	// begin inline asm
	{  .reg .s32 r0;  .reg .pred p;  shfl.sync.up.b32 r0|p, %r675, %r683, %r684, %r686;  @p add.s32 r0, r0, %r675;  mov.s32 %r681, r0;}
	// end inline asm
	setp.ne.s32 	%p105, %r627, 31;
	@%p105 bra 	$L__BB8_11;
	shl.b32 	%r707, %r9, 2;
	add.s32 	%r709, %r656, %r707;
	st.shared.u32 	[%r709+16], %r681;
$L__BB8_11:
	sub.s32 	%r710, %r681, %r661;
	bar.sync 	0;
	ld.shared.v4.u32 	{%r711, %r712, %r713, %r714}, [_ZZN3cub18CUB_300001_SM_10006detail4scan16DeviceScanKernelINS2_10policy_hubIiiijN4cuda3std3__44plusIvEEE10Policy1000EPiSC_NS0_13ScanTileStateIiLb1EEES9_NS1_10InputValueIiSC_EEjiLb0EiEEvT0_T1_T2_iT3_T4_T5_E12temp_storage+16];
	add.s32 	%r715, %r712, %r711;
	setp.eq.s32 	%p106, %r9, 2;
	selp.b32 	%r716, %r715, %r711, %p106;
	add.s32 	%r717, %r715, %r713;
	setp.eq.s32 	%p107, %r9, 3;
	selp.b32 	%r718, %r717, %r716, %p107;
	add.s32 	%r719, %r717, %r714;
	setp.eq.s32 	%p108, %r9, 4;
	selp.b32 	%r720, %r719, %r718, %p108;
	ld.shared.v4.u32 	{%r721, %r722, %r723, %r724}, [_ZZN3cub18CUB_300001_SM_10006detail4scan16DeviceScanKernelINS2_10policy_hubIiiijN4cuda3std3__44plusIvEEE10Policy1000EPiSC_NS0_13ScanTileStateIiLb1EEES9_NS1_10InputValueIiSC_EEjiLb0EiEEvT0_T1_T2_iT3_T4_T5_E12temp_storage+32];
	add.s32 	%r725, %r719, %r721;
	setp.eq.s32 	%p109, %r9, 5;
	selp.b32 	%r726, %r725, %r720, %p109;
	add.s32 	%r727, %r725, %r722;
	setp.eq.s32 	%p110, %r9, 6;
	selp.b32 	%r728, %r727, %r726, %p110;
	add.s32 	%r729, %r727, %r723;
	setp.eq.s32 	%p111, %r9, 7;
	selp.b32 	%r730, %r729, %r728, %p111;
	add.s32 	%r731, %r729, %r724;
	setp.eq.s32 	%p112, %r9, 8;
	selp.b32 	%r732, %r731, %r730, %p112;
	ld.shared.v4.u32 	{%r733, %r734, %r735, %r736}, [_ZZN3cub18CUB_300001_SM_10006detail4scan16DeviceScanKernelINS2_10policy_hubIiiijN4cuda3std3__44plusIvEEE10Policy1000EPiSC_NS0_13ScanTileStateIiLb1EEES9_NS1_10InputValueIiSC_EEjiLb0EiEEvT0_T1_T2_iT3_T4_T5_E12temp_storage+48];
	add.s32 	%r737, %r731, %r733;
	setp.eq.s32 	%p113, %r9, 9;
	selp.b32 	%r738, %r737, %r732, %p113;
	add.s32 	%r739, %r737, %r734;
	setp.eq.s32 	%p114, %r9, 10;
	selp.b32 	%r740, %r739, %r738, %p114;
	add.s32 	%r741, %r739, %r735;
	setp.eq.s32 	%p115, %r9, 11;
	selp.b32 	%r742, %r741, %r740, %p115;
	add.s32 	%r40, %r741, %r736;
	setp.gt.u32 	%p116, %r7, 31;
	setp.lt.u32 	%p117, %r7, 32;
	setp.eq.s32 	%p118, %r627, 0;
	selp.b32 	%r743, 0, %r710, %p118;
	add.s32 	%r999, %r742, %r743;
	selp.b32 	%r42, %r710, %r999, %p117;
	@%p116 bra 	$L__BB8_27;
	setp.ne.s32 	%p119, %r7, 0;
	mul.wide.s32 	%rd44, %r986, 8;
	add.s64 	%rd5, %rd14, %rd44;
	@%p119 bra 	$L__BB8_14;
	st.shared.u32 	[_ZZN3cub18CUB_300001_SM_10006detail4scan16DeviceScanKernelINS2_10policy_hubIiiijN4cuda3std3__44plusIvEEE10Policy1000EPiSC_NS0_13ScanTileStateIiLb1EEES9_NS1_10InputValueIiSC_EEjiLb0EiEEvT0_T1_T2_iT3_T4_T5_E12temp_storage+12], %r40;
	add.s64 	%rd45, %rd5, 256;
	mov.b32 	%r744, 100;
	// begin inline asm
	st.relaxed.gpu.v2.u32 [%rd45], {%r744, %r40};
	// end inline asm
$L__BB8_14:
	not.b32 	%r750, %r7;
	add.s32 	%r994, %r986, %r750;
	mov.b32 	%r746, 830;
	// begin inline asm
	nanosleep.u32 %r746;
	// end inline asm
	mul.wide.s32 	%rd47, %r994, 8;
	add.s64 	%rd48, %rd14, %rd47;
	add.s64 	%rd46, %rd48, 256;
	// begin inline asm
	ld.relaxed.gpu.v2.u32 {%r996, %r988}, [%rd46];
	// end inline asm
	mov.b32 	%r989, 952;
$L__BB8_15:
	setp.eq.s32 	%p120, %r996, 99;
	mov.b32 	%r751, -1;
	vote.sync.any.pred 	%p121, %p120, %r751;
	not.pred 	%p122, %p121;
	@%p122 bra 	$L__BB8_17;
	mul.lo.s32 	%r846, %r986, 16807;
	and.b32  	%r986, %r846, 2147483647;
	add.s32 	%r847, %r989, 1;
	rem.u32 	%r843, %r986, %r847;
	// begin inline asm
	nanosleep.u32 %r843;
	// end inline asm
	shr.u32 	%r989, %r989, 1;
	// begin inline asm
	ld.relaxed.gpu.v2.u32 {%r996, %r988}, [%rd46];
	// end inline asm
	bra.uni 	$L__BB8_15;
$L__BB8_17:
	setp.eq.s32 	%p123, %r996, 101;
	mov.b32 	%r778, -1;
	vote.sync.ballot.b32 	%r780, %p123, %r778;
	// begin inline asm
	mov.u32 %r753, %lanemask_ge;
	// end inline asm
	and.b32  	%r781, %r780, %r753;
	or.b32  	%r782, %r781, -2147483648;
	add.s32 	%r783, %r782, -1;
	not.b32 	%r784, %r782;
	and.b32  	%r785, %r784, %r783;
	popc.b32 	%r757, %r785;
	mov.b32 	%r756, 1;
	// begin inline asm
	shfl.sync.down.b32 %r754, %r988, %r756, %r757, %r778;
	// end inline asm
	setp.lt.s32 	%p125, %r627, %r757;
	selp.b32 	%r786, %r754, 0, %p125;
	add.s32 	%r760, %r786, %r988;
	mov.b32 	%r761, 2;
	// begin inline asm
	shfl.sync.down.b32 %r759, %r760, %r761, %r757, %r778;
	// end inline asm
	add.s32 	%r57, %r627, 2;
	setp.gt.s32 	%p126, %r57, %r757;
	selp.b32 	%r787, 0, %r759, %p126;
	add.s32 	%r765, %r760, %r787;
	mov.b32 	%r766, 4;
	// begin inline asm
	shfl.sync.down.b32 %r764, %r765, %r766, %r757, %r778;
	// end inline asm
	add.s32 	%r58, %r627, 4;
	setp.gt.s32 	%p127, %r58, %r757;
	selp.b32 	%r788, 0, %r764, %p127;
	add.s32 	%r770, %r765, %r788;
	mov.b32 	%r771, 8;
	// begin inline asm
	shfl.sync.down.b32 %r769, %r770, %r771, %r757, %r778;
	// end inline asm
	add.s32 	%r59, %r627, 8;
	setp.gt.s32 	%p128, %r59, %r757;
	selp.b32 	%r789, 0, %r769, %p128;
	add.s32 	%r775, %r770, %r789;
	mov.b32 	%r776, 16;
	// begin inline asm
	shfl.sync.down.b32 %r774, %r775, %r776, %r757, %r778;
	// end inline asm
	add.s32 	%r60, %r627, 16;
	setp.gt.s32 	%p129, %r60, %r757;
	selp.b32 	%r790, 0, %r774, %p129;
	add.s32 	%r993, %r775, %r790;
	add.s64 	%rd7, %rd14, 256;
	mov.b32 	%r990, 952;
$L__BB8_18:
	setp.ne.s32 	%p130, %r996, 101;
	mov.b32 	%r791, -1;
	vote.sync.all.pred 	%p131, %p130, %r791;
	not.pred 	%p132, %p131;
	@%p132 bra 	$L__BB8_23;
	shr.u32 	%r990, %r990, 1;
	mul.wide.s32 	%rd51, %r994, 8;
	add.s64 	%rd52, %rd7, %rd51;
	add.s64 	%rd50, %rd52, -256;
	// begin inline asm
	ld.relaxed.gpu.v2.u32 {%r996, %r997}, [%rd50];
	// end inline asm
	mov.u32 	%r998, %r990;
$L__BB8_20:
	setp.eq.s32 	%p136, %r996, 99;
	mov.b32 	%r799, -1;
	vote.sync.any.pred 	%p137, %p136, %r799;
	not.pred 	%p138, %p137;
	@%p138 bra 	$L__BB8_22;
	mul.lo.s32 	%r841, %r986, 16807;
	and.b32  	%r986, %r841, 2147483647;
	add.s32 	%r842, %r998, 1;
	rem.u32 	%r838, %r986, %r842;
	// begin inline asm
	nanosleep.u32 %r838;
	// end inline asm
	shr.u32 	%r998, %r998, 1;
	// begin inline asm
	ld.relaxed.gpu.v2.u32 {%r996, %r997}, [%rd50];
	// end inline asm
	bra.uni 	$L__BB8_20;
$L__BB8_22:
	setp.eq.s32 	%p139, %r996, 101;
	mov.b32 	%r825, -1;
	vote.sync.ballot.b32 	%r826, %p139, %r825;
	and.b32  	%r827, %r826, %r753;
	or.b32  	%r828, %r827, -2147483648;
	add.s32 	%r829, %r828, -1;
	not.b32 	%r830, %r828;
	and.b32  	%r831, %r830, %r829;
	popc.b32 	%r804, %r831;
	mov.b32 	%r803, 1;
	// begin inline asm
	shfl.sync.down.b32 %r801, %r997, %r803, %r804, %r825;
	// end inline asm
	setp.lt.s32 	%p141, %r627, %r804;
	selp.b32 	%r832, %r801, 0, %p141;
	add.s32 	%r807, %r832, %r997;
	mov.b32 	%r808, 2;
	// begin inline asm
	shfl.sync.down.b32 %r806, %r807, %r808, %r804, %r825;
	// end inline asm
	setp.gt.s32 	%p142, %r57, %r804;
	selp.b32 	%r833, 0, %r806, %p142;
	add.s32 	%r812, %r807, %r833;
	mov.b32 	%r813, 4;
	// begin inline asm
	shfl.sync.down.b32 %r811, %r812, %r813, %r804, %r825;
	// end inline asm
	setp.gt.s32 	%p143, %r58, %r804;
	selp.b32 	%r834, 0, %r811, %p143;
	add.s32 	%r817, %r812, %r834;
	mov.b32 	%r818, 8;
	// begin inline asm
	shfl.sync.down.b32 %r816, %r817, %r818, %r804, %r825;
	// end inline asm
	setp.gt.s32 	%p144, %r59, %r804;
	selp.b32 	%r835, 0, %r816, %p144;
	add.s32 	%r822, %r817, %r835;
	mov.b32 	%r823, 16;
	// begin inline asm
	shfl.sync.down.b32 %r821, %r822, %r823, %r804, %r825;
	// end inline asm
	setp.gt.s32 	%p145, %r60, %r804;
	selp.b32 	%r836, 0, %r821, %p145;
	add.s32 	%r837, %r836, %r993;
	add.s32 	%r993, %r837, %r822;
	add.s32 	%r994, %r994, -32;
	bra.uni 	$L__BB8_18;
$L__BB8_23:
	@%p119 bra 	$L__BB8_25;
	add.s32 	%r794, %r993, %r40;
	add.s64 	%rd49, %rd5, 256;
	mov.b32 	%r793, 101;
	// begin inline asm
	st.relaxed.gpu.v2.u32 [%rd49], {%r793, %r794};
	// end inline asm
	st.shared.u32 	[_ZZN3cub18CUB_300001_SM_10006detail4scan16DeviceScanKernelINS2_10policy_hubIiiijN4cuda3std3__44plusIvEEE10Policy1000EPiSC_NS0_13ScanTileStateIiLb1EEES9_NS1_10InputValueIiSC_EEjiLb0EiEEvT0_T1_T2_iT3_T4_T5_E12temp_storage+4], %r993;
	st.shared.u32 	[_ZZN3cub18CUB_300001_SM_10006detail4scan16DeviceScanKernelINS2_10policy_hubIiiijN4cuda3std3__44plusIvEEE10Policy1000EPiSC_NS0_13ScanTileStateIiLb1EEES9_NS1_10InputValueIiSC_EEjiLb0EiEEvT0_T1_T2_iT3_T4_T5_E12temp_storage+8], %r794;
$L__BB8_25:
	setp.ne.s32 	%p134, %r627, 0;
	mov.u32 	%r999, %r42;
	@%p134 bra 	$L__BB8_27;
	st.shared.u32 	[_ZZN3cub18CUB_300001_SM_10006detail4scan16DeviceScanKernelINS2_10policy_hubIiiijN4cuda3std3__44plusIvEEE10Policy1000EPiSC_NS0_13ScanTileStateIiLb1EEES9_NS1_10InputValueIiSC_EEjiLb0EiEEvT0_T1_T2_iT3_T4_T5_E12temp_storage+76], %r993;
	mov.u32 	%r999, %r993;
$L__BB8_27:
	bar.sync 	0;
	setp.eq.s32 	%p135, %r7, 0;
	ld.shared.u32 	%r795, [_ZZN3cub18CUB_300001_SM_10006detail4scan16DeviceScanKernelINS2_10policy_hubIiiijN4cuda3std3__44plusIvEEE10Policy1000EPiSC_NS0_13ScanTileStateIiLb1EEES9_NS1_10InputValueIiSC_EEjiLb0EiEEvT0_T1_T2_iT3_T4_T5_E12temp_storage+76];
	selp.b32 	%r796, 0, %r795, %p135;
	add.s32 	%r1000, %r796, %r999;
$L__BB8_28:
	ld.param.u64 	%rd60, [_ZN3cub18CUB_300001_SM_10006detail4scan16DeviceScanKernelINS2_10policy_hubIiiijN4cuda3std3__44plusIvEEE10Policy1000EPiSC_NS0_13ScanTileStateIiLb1EEES9_NS1_10InputValueIiSC_EEjiLb0EiEEvT0_T1_T2_iT3_T4_T5__param_1];
	add.s32 	%r940, %r1000, %r12;
	add.s32 	%r941, %r13, %r940;
	add.s32 	%r942, %r14, %r941;
	add.s32 	%r943, %r15, %r942;
	add.s32 	%r944, %r16, %r943;
	add.s32 	%r945, %r17, %r944;
	add.s32 	%r946, %r18, %r945;
	add.s32 	%r947, %r19, %r946;
	add.s32 	%r948, %r20, %r947;
	add.s32 	%r949, %r21, %r948;
	add.s32 	%r950, %r22, %r949;
	add.s32 	%r951, %r23, %r950;
	add.s32 	%r952, %r24, %r951;
	add.s32 	%r953, %r25, %r952;
	add.s32 	%r954, %r26, %r953;
	add.s32 	%r955, %r27, %r954;
	add.s32 	%r956, %r28, %r955;
	add.s32 	%r957, %r29, %r956;
	add.s32 	%r958, %r30, %r957;
	add.s32 	%r959, %r31, %r958;
	add.s32 	%r960, %r32, %r959;
	bar.sync 	0;
	st.shared.v2.u32 	[%r11], {%r1000, %r940};
	st.shared.v2.u32 	[%r11+8], {%r941, %r942};
	st.shared.v2.u32 	[%r11+16], {%r943, %r944};
	st.shared.v2.u32 	[%r11+24], {%r945, %r946};
	st.shared.v2.u32 	[%r11+32], {%r947, %r948};
	st.shared.v2.u32 	[%r11+40], {%r949, %r950};
	st.shared.v2.u32 	[%r11+48], {%r951, %r952};
	st.shared.v2.u32 	[%r11+56], {%r953, %r954};
	st.shared.v2.u32 	[%r11+64], {%r955, %r956};
	st.shared.v2.u32 	[%r11+72], {%r957, %r958};
	st.shared.v2.u32 	[%r11+80], {%r959, %r960};
	bar.warp.sync 	-1;
	ld.shared.u32 	%r961, [%r10];
	ld.shared.u32 	%r962, [%r10+128];
	ld.shared.u32 	%r963, [%r10+256];
	ld.shared.u32 	%r964, [%r10+384];
	ld.shared.u32 	%r965, [%r10+512];
	ld.shared.u32 	%r966, [%r10+640];
	ld.shared.u32 	%r967, [%r10+768];
	ld.shared.u32 	%r968, [%r10+896];
	ld.shared.u32 	%r969, [%r10+1024];
	ld.shared.u32 	%r970, [%r10+1152];
	ld.shared.u32 	%r971, [%r10+1280];
	ld.shared.u32 	%r972, [%r10+1408];
	ld.shared.u32 	%r973, [%r10+1536];
	ld.shared.u32 	%r974, [%r10+1664];
	ld.shared.u32 	%r975, [%r10+1792];
	ld.shared.u32 	%r976, [%r10+1920];
	ld.shared.u32 	%r977, [%r10+2048];
	ld.shared.u32 	%r978, [%r10+2176];
	ld.shared.u32 	%r979, [%r10+2304];
	ld.shared.u32 	%r980, [%r10+2432];
	ld.shared.u32 	%r981, [%r10+2560];
	ld.shared.u32 	%r982, [%r10+2688];
	cvta.to.global.u64 	%rd56, %rd60;
	add.s64 	%rd58, %rd56, %rd42;
	st.global.u32 	[%rd58], %r961;
	st.global.u32 	[%rd58+128], %r962;
	st.global.u32 	[%rd58+256], %r963;
	st.global.u32 	[%rd58+384], %r964;
	st.global.u32 	[%rd58+512], %r965;
	st.global.u32 	[%rd58+640], %r966;
	st.global.u32 	[%rd58+768], %r967;
	st.global.u32 	[%rd58+896], %r968;
	st.global.u32 	[%rd58+1024], %r969;
	st.global.u32 	[%rd58+1152], %r970;
	st.global.u32 	[%rd58+1280], %r971;
	st.global.u32 	[%rd58+1408], %r972;
	st.global.u32 	[%rd58+1536], %r973;
	st.global.u32 	[%rd58+1664], %r974;
	st.global.u32 	[%rd58+1792], %r975;
	st.global.u32 	[%rd58+1920], %r976;
	st.global.u32 	[%rd58+2048], %r977;
	st.global.u32 	[%rd58+2176], %r978;
	st.global.u32 	[%rd58+2304], %r979;
	st.global.u32 	[%rd58+2432], %r980;
	st.global.u32 	[%rd58+2560], %r981;
	st.global.u32 	[%rd58+2688], %r982;
	bra.uni 	$L__BB8_143;
$L__BB8_29:
	setp.eq.s32 	%p3, %r6, 0;
	@%p3 bra 	$L__BB8_143;
	mul.wide.u32 	%rd17, %r5, 4;
	add.s64 	%rd18, %rd1, %rd17;
	mov.u32 	%r85, %tid.x;
	ld.global.u32 	%r1022, [%rd18];
	and.b32  	%r244, %r85, 31;
	and.b32  	%r245, %r85, 992;
	mul.lo.s32 	%r246, %r245, 22;
	or.b32  	%r87, %r246, %r244;
	setp.ge.u32 	%p4, %r87, %r6;
	shl.b32 	%r247, %r87, 2;
	cvt.u64.u32 	%rd19, %r247;
	add.s64 	%rd9, %rd18, %rd19;
	mov.u32 	%r1001, %r1022;
	@%p4 bra 	$L__BB8_32;
	ld.global.u32 	%r1001, [%rd9];
$L__BB8_32:
	add.s32 	%r90, %r87, 32;
	setp.ge.u32 	%p5, %r90, %r6;
	mov.u32 	%r1002, %r1022;
	@%p5 bra 	$L__BB8_34;
	ld.global.u32 	%r1002, [%rd9+128];
$L__BB8_34:
	add.s32 	%r93, %r87, 64;
	setp.ge.u32 	%p6, %r93, %r6;
	mov.u32 	%r1003, %r1022;
	@%p6 bra 	$L__BB8_36;
	ld.global.u32 	%r1003, [%rd9+256];
$L__BB8_36:
	add.s32 	%r96, %r87, 96;
	setp.ge.u32 	%p7, %r96, %r6;
	mov.u32 	%r1004, %r1022;
	@%p7 bra 	$L__BB8_38;
	ld.global.u32 	%r1004, [%rd9+384];
$L__BB8_38:
	add.s32 	%r248, %r87, 128;
	setp.ge.u32 	%p8, %r248, %r6;
	mov.u32 	%r1005, %r1022;
	@%p8 bra 	$L__BB8_40;
	ld.global.u32 	%r1005, [%rd9+512];
$L__BB8_40:
	add.s32 	%r249, %r87, 160;
	setp.ge.u32 	%p9, %r249, %r6;
	mov.u32 	%r1006, %r1022;
	@%p9 bra 	$L__BB8_42;
	ld.global.u32 	%r1006, [%rd9+640];
$L__BB8_42:
	add.s32 	%r103, %r87, 192;
	setp.ge.u32 	%p10, %r103, %r6;
	mov.u32 	%r1007, %r1022;
	@%p10 bra 	$L__BB8_44;
	ld.global.u32 	%r1007, [%rd9+768];
$L__BB8_44:
	add.s32 	%r250, %r87, 224;
	setp.ge.u32 	%p11, %r250, %r6;
	mov.u32 	%r1008, %r1022;
	@%p11 bra 	$L__BB8_46;
	ld.global.u32 	%r1008, [%rd9+896];
$L__BB8_46:
	add.s32 	%r108, %r87, 256;
	setp.ge.u32 	%p12, %r108, %r6;
	mov.u32 	%r1009, %r1022;
	@%p12 bra 	$L__BB8_48;
	ld.global.u32 	%r1009, [%rd9+1024];
$L__BB8_48:
	add.s32 	%r251, %r87, 288;
	setp.ge.u32 	%p13, %r251, %r6;
	mov.u32 	%r1010, %r1022;
	@%p13 bra 	$L__BB8_50;
	ld.global.u32 	%r1010, [%rd9+1152];
$L__BB8_50:
	add.s32 	%r113, %r87, 320;
	setp.ge.u32 	%p14, %r113, %r6;
	mov.u32 	%r1011, %r1022;
	@%p14 bra 	$L__BB8_52;
	ld.global.u32 	%r1011, [%rd9+1280];
$L__BB8_52:
	add.s32 	%r116, %r87, 352;
	setp.ge.u32 	%p15, %r116, %r6;
	mov.u32 	%r1012, %r1022;
	@%p15 bra 	$L__BB8_54;
	ld.global.u32 	%r1012, [%rd9+1408];
$L__BB8_54:
	add.s32 	%r119, %r87, 384;
	setp.ge.u32 	%p16, %r119, %r6;
	mov.u32 	%r1013, %r1022;
	@%p16 bra 	$L__BB8_56;
	ld.global.u32 	%r1013, [%rd9+1536];
$L__BB8_56:
	add.s32 	%r122, %r87, 416;
	setp.ge.u32 	%p17, %r122, %r6;
	mov.u32 	%r1014, %r1022;
	@%p17 bra 	$L__BB8_58;
	ld.global.u32 	%r1014, [%rd9+1664];
$L__BB8_58:
	add.s32 	%r252, %r87, 448;
	setp.ge.u32 	%p18, %r252, %r6;
	mov.u32 	%r1015, %r1022;
	@%p18 bra 	$L__BB8_60;
	ld.global.u32 	%r1015, [%rd9+1792];
$L__BB8_60:
	add.s32 	%r127, %r87, 480;
	setp.ge.u32 	%p19, %r127, %r6;
	mov.u32 	%r1016, %r1022;
	@%p19 bra 	$L__BB8_62;
	ld.global.u32 	%r1016, [%rd9+1920];
$L__BB8_62:
	add.s32 	%r253, %r87, 512;
	setp.ge.u32 	%p20, %r253, %r6;
	mov.u32 	%r1017, %r1022;
	@%p20 bra 	$L__BB8_64;
	ld.global.u32 	%r1017, [%rd9+2048];
$L__BB8_64:
	add.s32 	%r254, %r87, 544;
	setp.ge.u32 	%p21, %r254, %r6;
	mov.u32 	%r1018, %r1022;
	@%p21 bra 	$L__BB8_66;
	ld.global.u32 	%r1018, [%rd9+2176];
$L__BB8_66:
	add.s32 	%r134, %r87, 576;
	setp.ge.u32 	%p22, %r134, %r6;
	mov.u32 	%r1019, %r1022;
	@%p22 bra 	$L__BB8_68;
	ld.global.u32 	%r1019, [%rd9+2304];
$L__BB8_68:
	add.s32 	%r255, %r87, 608;
	setp.ge.u32 	%p23, %r255, %r6;
	mov.u32 	%r1020, %r1022;
	@%p23 bra 	$L__BB8_70;
	ld.global.u32 	%r1020, [%rd9+2432];
$L__BB8_70:
	add.s32 	%r256, %r87, 640;
	setp.ge.u32 	%p24, %r256, %r6;
	mov.u32 	%r1021, %r1022;
	@%p24 bra 	$L__BB8_72;
	ld.global.u32 	%r1021, [%rd9+2560];
$L__BB8_72:
	add.s32 	%r141, %r87, 672;
	setp.ge.u32 	%p25, %r141, %r6;
	@%p25 bra 	$L__BB8_74;
	ld.global.u32 	%r1022, [%rd9+2688];
$L__BB8_74:
	// begin inline asm
	mov.u32 %r257, %laneid;
	// end inline asm
	shr.u32 	%r145, %r85, 5;
	mad.lo.s32 	%r258, %r145, 704, %r257;
	shl.b32 	%r259, %r258, 2;
	mov.u32 	%r260, _ZZN3cub18CUB_300001_SM_10006detail4scan16DeviceScanKernelINS2_10policy_hubIiiijN4cuda3std3__44plusIvEEE10Policy1000EPiSC_NS0_13ScanTileStateIiLb1EEES9_NS1_10InputValueIiSC_EEjiLb0EiEEvT0_T1_T2_iT3_T4_T5_E12temp_storage;
	add.s32 	%r146, %r260, %r259;
	st.shared.u32 	[%r146], %r1001;
	st.shared.u32 	[%r146+128], %r1002;
	st.shared.u32 	[%r146+256], %r1003;
	st.shared.u32 	[%r146+384], %r1004;
	st.shared.u32 	[%r146+512], %r1005;
	st.shared.u32 	[%r146+640], %r1006;
	st.shared.u32 	[%r146+768], %r1007;
	st.shared.u32 	[%r146+896], %r1008;
	st.shared.u32 	[%r146+1024], %r1009;
	st.shared.u32 	[%r146+1152], %r1010;
	st.shared.u32 	[%r146+1280], %r1011;
	st.shared.u32 	[%r146+1408], %r1012;
	st.shared.u32 	[%r146+1536], %r1013;
	st.shared.u32 	[%r146+1664], %r1014;
	st.shared.u32 	[%r146+1792], %r1015;
	st.shared.u32 	[%r146+1920], %r1016;
	st.shared.u32 	[%r146+2048], %r1017;
	st.shared.u32 	[%r146+2176], %r1018;
	st.shared.u32 	[%r146+2304], %r1019;
	st.shared.u32 	[%r146+2432], %r1020;
	st.shared.u32 	[%r146+2560], %r1021;
	st.shared.u32 	[%r146+2688], %r1022;
	bar.warp.sync 	-1;
	mad.lo.s32 	%r147, %r257, 84, %r146;
	ld.shared.v2.u32 	{%r148, %r149}, [%r147];
	ld.shared.v2.u32 	{%r150, %r151}, [%r147+8];
	ld.shared.v2.u32 	{%r152, %r153}, [%r147+16];
	ld.shared.v2.u32 	{%r154, %r155}, [%r147+24];
	ld.shared.v2.u32 	{%r156, %r157}, [%r147+32];
	ld.shared.v2.u32 	{%r158, %r159}, [%r147+40];
	ld.shared.v2.u32 	{%r160, %r161}, [%r147+48];
	ld.shared.v2.u32 	{%r162, %r163}, [%r147+56];
	ld.shared.v2.u32 	{%r164, %r165}, [%r147+64];
	ld.shared.v2.u32 	{%r166, %r167}, [%r147+72];
	ld.shared.v2.u32 	{%r168, %r169}, [%r147+80];
	bar.sync 	0;
	setp.ne.s32 	%p26, %r986, 0;
	@%p26 bra 	$L__BB8_78;
	add.s32 	%r490, %r149, %r148;
	add.s32 	%r491, %r150, %r490;
	add.s32 	%r492, %r151, %r491;
	add.s32 	%r493, %r152, %r492;
	add.s32 	%r494, %r153, %r493;
	add.s32 	%r495, %r154, %r494;
	add.s32 	%r496, %r155, %r495;
	add.s32 	%r497, %r156, %r496;
	add.s32 	%r498, %r157, %r497;
	add.s32 	%r499, %r158, %r498;
	add.s32 	%r500, %r159, %r499;
	add.s32 	%r501, %r160, %r500;
	add.s32 	%r502, %r161, %r501;
	add.s32 	%r503, %r162, %r502;
	add.s32 	%r504, %r163, %r503;
	add.s32 	%r505, %r164, %r504;
	add.s32 	%r506, %r165, %r505;
	add.s32 	%r507, %r166, %r506;
	add.s32 	%r508, %r167, %r507;
	add.s32 	%r509, %r168, %r508;
	add.s32 	%r464, %r169, %r509;
	mov.b32 	%r462, 1;
	mov.b32 	%r487, 0;
	mov.b32 	%r489, -1;
	// begin inline asm
	{  .reg .s32 r0;  .reg .pred p;  shfl.sync.up.b32 r0|p, %r464, %r462, %r487, %r489;  @p add.s32 r0, r0, %r464;  mov.s32 %r460, r0;}
	// end inline asm
	mov.b32 	%r468, 2;
	// begin inline asm
	{  .reg .s32 r0;  .reg .pred p;  shfl.sync.up.b32 r0|p, %r460, %r468, %r487, %r489;  @p add.s32 r0, r0, %r460;  mov.s32 %r466, r0;}
	// end inline asm
	mov.b32 	%r474, 4;
	// begin inline asm
	{  .reg .s32 r0;  .reg .pred p;  shfl.sync.up.b32 r0|p, %r466, %r474, %r487, %r489;  @p add.s32 r0, r0, %r466;  mov.s32 %r472, r0;}
	// end inline asm
	mov.b32 	%r480, 8;
	// begin inline asm
	{  .reg .s32 r0;  .reg .pred p;  shfl.sync.up.b32 r0|p, %r472, %r480, %r487, %r489;  @p add.s32 r0, r0, %r472;  mov.s32 %r478, r0;}
	// end inline asm
	mov.b32 	%r486, 16;
	// begin inline asm
	{  .reg .s32 r0;  .reg .pred p;  shfl.sync.up.b32 r0|p, %r478, %r486, %r487, %r489;  @p add.s32 r0, r0, %r478;  mov.s32 %r484, r0;}
	// end inline asm
	setp.ne.s32 	%p68, %r257, 31;
	@%p68 bra 	$L__BB8_77;
	shl.b32 	%r510, %r145, 2;
	mov.u32 	%r511, _ZZN3cub18CUB_300001_SM_10006detail4scan16DeviceScanKernelINS2_10policy_hubIiiijN4cuda3std3__44plusIvEEE10Policy1000EPiSC_NS0_13ScanTileStateIiLb1EEES9_NS1_10InputValueIiSC_EEjiLb0EiEEvT0_T1_T2_iT3_T4_T5_E12temp_storage;
	add.s32 	%r512, %r511, %r510;
	st.shared.u32 	[%r512+16], %r484;
$L__BB8_77:
	bar.sync 	0;
	ld.shared.v4.u32 	{%r513, %r514, %r515, %r516}, [_ZZN3cub18CUB_300001_SM_10006detail4scan16DeviceScanKernelINS2_10policy_hubIiiijN4cuda3std3__44plusIvEEE10Policy1000EPiSC_NS0_13ScanTileStateIiLb1EEES9_NS1_10InputValueIiSC_EEjiLb0EiEEvT0_T1_T2_iT3_T4_T5_E12temp_storage+16];
	add.s32 	%r517, %r514, %r513;
	setp.eq.s32 	%p69, %r145, 2;
	selp.b32 	%r518, %r517, %r513, %p69;
	add.s32 	%r519, %r517, %r515;
	setp.eq.s32 	%p70, %r145, 3;
	selp.b32 	%r520, %r519, %r518, %p70;
	add.s32 	%r521, %r519, %r516;
	setp.eq.s32 	%p71, %r145, 4;
	selp.b32 	%r522, %r521, %r520, %p71;
	ld.shared.v4.u32 	{%r523, %r524, %r525, %r526}, [_ZZN3cub18CUB_300001_SM_10006detail4scan16DeviceScanKernelINS2_10policy_hubIiiijN4cuda3std3__44plusIvEEE10Policy1000EPiSC_NS0_13ScanTileStateIiLb1EEES9_NS1_10InputValueIiSC_EEjiLb0EiEEvT0_T1_T2_iT3_T4_T5_E12temp_storage+32];
	add.s32 	%r527, %r521, %r523;
	setp.eq.s32 	%p72, %r145, 5;
	selp.b32 	%r528, %r527, %r522, %p72;
	add.s32 	%r529, %r527, %r524;
	setp.eq.s32 	%p73, %r145, 6;
	selp.b32 	%r530, %r529, %r528, %p73;
	add.s32 	%r531, %r529, %r525;
	setp.eq.s32 	%p74, %r145, 7;
	selp.b32 	%r532, %r531, %r530, %p74;
	add.s32 	%r533, %r531, %r526;
	setp.eq.s32 	%p75, %r145, 8;
	selp.b32 	%r534, %r533, %r532, %p75;
	.pragma "used_bytes_mask 4095";
	ld.shared.v4.u32 	{%r535, %r536, %r537, %r538}, [_ZZN3cub18CUB_300001_SM_10006detail4scan16DeviceScanKernelINS2_10policy_hubIiiijN4cuda3std3__44plusIvEEE10Policy1000EPiSC_NS0_13ScanTileStateIiLb1EEES9_NS1_10InputValueIiSC_EEjiLb0EiEEvT0_T1_T2_iT3_T4_T5_E12temp_storage+48];
	add.s32 	%r539, %r533, %r535;
	setp.eq.s32 	%p76, %r145, 9;
	selp.b32 	%r540, %r539, %r534, %p76;
	add.s32 	%r541, %r539, %r536;
	setp.eq.s32 	%p77, %r145, 10;
	selp.b32 	%r542, %r541, %r540, %p77;
	add.s32 	%r543, %r541, %r537;
	setp.eq.s32 	%p78, %r145, 11;
	selp.b32 	%r544, %r543, %r542, %p78;
	setp.lt.u32 	%p79, %r85, 32;
	selp.b32 	%r545, 0, %r544, %p79;
	setp.eq.s32 	%p80, %r257, 0;
	sub.s32 	%r546, %r484, %r464;
	selp.b32 	%r547, 0, %r546, %p80;
	add.s32 	%r548, %r547, %r985;
	add.s32 	%r1037, %r548, %r545;
	bra.uni 	$L__BB8_97;
$L__BB8_78:
	add.s32 	%r291, %r149, %r148;
	add.s32 	%r292, %r150, %r291;
	add.s32 	%r293, %r151, %r292;
	add.s32 	%r294, %r152, %r293;
	add.s32 	%r295, %r153, %r294;
	add.s32 	%r296, %r154, %r295;
	add.s32 	%r297, %r155, %r296;
	add.s32 	%r298, %r156, %r297;
	add.s32 	%r299, %r157, %r298;
	add.s32 	%r300, %r158, %r299;
	add.s32 	%r301, %r159, %r300;
	add.s32 	%r302, %r160, %r301;
	add.s32 	%r303, %r161, %r302;
	add.s32 	%r304, %r162, %r303;
	add.s32 	%r305, %r163, %r304;
	add.s32 	%r306, %r164, %r305;
	add.s32 	%r307, %r165, %r306;
	add.s32 	%r308, %r166, %r307;
	add.s32 	%r309, %r167, %r308;
	add.s32 	%r310, %r168, %r309;
	add.s32 	%r265, %r169, %r310;
	mov.b32 	%r263, 1;
	mov.b32 	%r288, 0;
	mov.b32 	%r290, -1;
	// begin inline asm
	{  .reg .s32 r0;  .reg .pred p;  shfl.sync.up.b32 r0|p, %r265, %r263, %r288, %r290;  @p add.s32 r0, r0, %r265;  mov.s32 %r261, r0;}
	// end inline asm
	mov.b32 	%r269, 2;
	// begin inline asm
	{  .reg .s32 r0;  .reg .pred p;  shfl.sync.up.b32 r0|p, %r261, %r269, %r288, %r290;  @p add.s32 r0, r0, %r261;  mov.s32 %r267, r0;}
	// end inline asm
	mov.b32 	%r275, 4;
	// begin inline asm
	{  .reg .s32 r0;  .reg .pred p;  shfl.sync.up.b32 r0|p, %r267, %r275, %r288, %r290;  @p add.s32 r0, r0, %r267;  mov.s32 %r273, r0;}
	// end inline asm
	mov.b32 	%r281, 8;
	// begin inline asm
	{  .reg .s32 r0;  .reg .pred p;  shfl.sync.up.b32 r0|p, %r273, %r281, %r288, %r290;  @p add.s32 r0, r0, %r273;  mov.s32 %r279, r0;}
	// end inline asm
	mov.b32 	%r287, 16;
	// begin inline asm
	{  .reg .s32 r0;  .reg .pred p;  shfl.sync.up.b32 r0|p, %r279, %r287, %r288, %r290;  @p add.s32 r0, r0, %r279;  mov.s32 %r285, r0;}
	// end inline asm
	setp.ne.s32 	%p27, %r257, 31;
	@%p27 bra 	$L__BB8_80;
	shl.b32 	%r311, %r145, 2;
	mov.u32 	%r312, _ZZN3cub18CUB_300001_SM_10006detail4scan16DeviceScanKernelINS2_10policy_hubIiiijN4cuda3std3__44plusIvEEE10Policy1000EPiSC_NS0_13ScanTileStateIiLb1EEES9_NS1_10InputValueIiSC_EEjiLb0EiEEvT0_T1_T2_iT3_T4_T5_E12temp_storage;
	add.s32 	%r313, %r312, %r311;
	st.shared.u32 	[%r313+16], %r285;
$L__BB8_80:
	sub.s32 	%r314, %r285, %r265;
	bar.sync 	0;
	ld.shared.v4.u32 	{%r315, %r316, %r317, %r318}, [_ZZN3cub18CUB_300001_SM_10006detail4scan16DeviceScanKernelINS2_10policy_hubIiiijN4cuda3std3__44plusIvEEE10Policy1000EPiSC_NS0_13ScanTileStateIiLb1EEES9_NS1_10InputValueIiSC_EEjiLb0EiEEvT0_T1_T2_iT3_T4_T5_E12temp_storage+16];
	add.s32 	%r319, %r316, %r315;
	setp.eq.s32 	%p28, %r145, 2;
	selp.b32 	%r320, %r319, %r315, %p28;
	add.s32 	%r321, %r319, %r317;
	setp.eq.s32 	%p29, %r145, 3;
	selp.b32 	%r322, %r321, %r320, %p29;
	add.s32 	%r323, %r321, %r318;
	setp.eq.s32 	%p30, %r145, 4;
	selp.b32 	%r324, %r323, %r322, %p30;
	ld.shared.v4.u32 	{%r325, %r326, %r327, %r328}, [_ZZN3cub18CUB_300001_SM_10006detail4scan16DeviceScanKernelINS2_10policy_hubIiiijN4cuda3std3__44plusIvEEE10Policy1000EPiSC_NS0_13ScanTileStateIiLb1EEES9_NS1_10InputValueIiSC_EEjiLb0EiEEvT0_T1_T2_iT3_T4_T5_E12temp_storage+32];
	add.s32 	%r329, %r323, %r325;
	setp.eq.s32 	%p31, %r145, 5;
	selp.b32 	%r330, %r329, %r324, %p31;
	add.s32 	%r331, %r329, %r326;
	setp.eq.s32 	%p32, %r145, 6;
	selp.b32 	%r332, %r331, %r330, %p32;
	add.s32 	%r333, %r331, %r327;
	setp.eq.s32 	%p33, %r145, 7;
	selp.b32 	%r334, %r333, %r332, %p33;
	add.s32 	%r335, %r333, %r328;
	setp.eq.s32 	%p34, %r145, 8;
	selp.b32 	%r336, %r335, %r334, %p34;
	ld.shared.v4.u32 	{%r337, %r338, %r339, %r340}, [_ZZN3cub18CUB_300001_SM_10006detail4scan16DeviceScanKernelINS2_10policy_hubIiiijN4cuda3std3__44plusIvEEE10Policy1000EPiSC_NS0_13ScanTileStateIiLb1EEES9_NS1_10InputValueIiSC_EEjiLb0EiEEvT0_T1_T2_iT3_T4_T5_E12temp_storage+48];
	add.s32 	%r341, %r335, %r337;
	setp.eq.s32 	%p35, %r145, 9;
	selp.b32 	%r342, %r341, %r336, %p35;
	add.s32 	%r343, %r341, %r338;
	setp.eq.s32 	%p36, %r145, 10;
	selp.b32 	%r344, %r343, %r342, %p36;
	add.s32 	%r345, %r343, %r339;
	setp.eq.s32 	%p37, %r145, 11;
	selp.b32 	%r346, %r345, %r344, %p37;
	add.s32 	%r175, %r345, %r340;
	setp.gt.u32 	%p38, %r85, 31;
	setp.lt.u32 	%p39, %r85, 32;
	setp.eq.s32 	%p40, %r257, 0;
	selp.b32 	%r347, 0, %r314, %p40;
	add.s32 	%r1036, %r346, %r347;
	selp.b32 	%r177, %r314, %r1036, %p39;
	@%p38 bra 	$L__BB8_96;
	setp.ne.s32 	%p41, %r85, 0;
	mul.wide.s32 	%rd20, %r986, 8;
	add.s64 	%rd10, %rd14, %rd20;
	@%p41 bra 	$L__BB8_83;
	st.shared.u32 	[_ZZN3cub18CUB_300001_SM_10006detail4scan16DeviceScanKernelINS2_10policy_hubIiiijN4cuda3std3__44plusIvEEE10Policy1000EPiSC_NS0_13ScanTileStateIiLb1EEES9_NS1_10InputValueIiSC_EEjiLb0EiEEvT0_T1_T2_iT3_T4_T5_E12temp_storage+12], %r175;
	add.s64 	%rd21, %rd10, 256;
	mov.b32 	%r348, 100;
	// begin inline asm
	st.relaxed.gpu.v2.u32 [%rd21], {%r348, %r175};
	// end inline asm
$L__BB8_83:
	not.b32 	%r354, %r85;
	add.s32 	%r1031, %r986, %r354;
	mov.b32 	%r350, 830;
	// begin inline asm
	nanosleep.u32 %r350;
	// end inline asm
	mul.wide.s32 	%rd23, %r1031, 8;
	add.s64 	%rd24, %rd14, %rd23;
	add.s64 	%rd22, %rd24, 256;
	// begin inline asm
	ld.relaxed.gpu.v2.u32 {%r1033, %r1025}, [%rd22];
	// end inline asm
	mov.b32 	%r1026, 952;
$L__BB8_84:
	setp.eq.s32 	%p42, %r1033, 99;
	mov.b32 	%r355, -1;
	vote.sync.any.pred 	%p43, %p42, %r355;
	not.pred 	%p44, %p43;
	@%p44 bra 	$L__BB8_86;
	mul.lo.s32 	%r458, %r986, 16807;
	and.b32  	%r986, %r458, 2147483647;
	add.s32 	%r459, %r1026, 1;
	rem.u32 	%r455, %r986, %r459;
	// begin inline asm
	nanosleep.u32 %r455;
	// end inline asm
	shr.u32 	%r1026, %r1026, 1;
	// begin inline asm
	ld.relaxed.gpu.v2.u32 {%r1033, %r1025}, [%rd22];
	// end inline asm
	bra.uni 	$L__BB8_84;
$L__BB8_86:
	setp.eq.s32 	%p45, %r1033, 101;
	mov.b32 	%r382, -1;
	vote.sync.ballot.b32 	%r384, %p45, %r382;
	// begin inline asm
	mov.u32 %r357, %lanemask_ge;
	// end inline asm
	and.b32  	%r385, %r384, %r357;
	or.b32  	%r386, %r385, -2147483648;
	add.s32 	%r387, %r386, -1;
	not.b32 	%r388, %r386;
	and.b32  	%r389, %r388, %r387;
	popc.b32 	%r361, %r389;
	mov.b32 	%r360, 1;
	// begin inline asm
	shfl.sync.down.b32 %r358, %r1025, %r360, %r361, %r382;
	// end inline asm
	setp.lt.s32 	%p47, %r257, %r361;
	selp.b32 	%r390, %r358, 0, %p47;
	add.s32 	%r364, %r390, %r1025;
	mov.b32 	%r365, 2;
	// begin inline asm
	shfl.sync.down.b32 %r363, %r364, %r365, %r361, %r382;
	// end inline asm
	add.s32 	%r391, %r257, 2;
	setp.gt.s32 	%p48, %r391, %r361;
	selp.b32 	%r392, 0, %r363, %p48;
	add.s32 	%r369, %r364, %r392;
	mov.b32 	%r370, 4;
	// begin inline asm
	shfl.sync.down.b32 %r368, %r369, %r370, %r361, %r382;
	// end inline asm
	add.s32 	%r393, %r257, 4;
	setp.gt.s32 	%p49, %r393, %r361;
	selp.b32 	%r394, 0, %r368, %p49;
	add.s32 	%r374, %r369, %r394;
	mov.b32 	%r375, 8;
	// begin inline asm
	shfl.sync.down.b32 %r373, %r374, %r375, %r361, %r382;
	// end inline asm
	add.s32 	%r395, %r257, 8;
	setp.gt.s32 	%p50, %r395, %r361;
	selp.b32 	%r396, 0, %r373, %p50;
	add.s32 	%r379, %r374, %r396;
	mov.b32 	%r380, 16;
	// begin inline asm
	shfl.sync.down.b32 %r378, %r379, %r380, %r361, %r382;
	// end inline asm
	add.s32 	%r397, %r257, 16;
	setp.gt.s32 	%p51, %r397, %r361;
	selp.b32 	%r398, 0, %r378, %p51;
	add.s32 	%r1029, %r379, %r398;
	add.s64 	%rd11, %rd14, 256;
	mov.b32 	%r1027, 952;
$L__BB8_87:
	setp.ne.s32 	%p52, %r1033, 101;
	mov.b32 	%r399, -1;
	vote.sync.all.pred 	%p53, %p52, %r399;
	not.pred 	%p54, %p53;
	@%p54 bra 	$L__BB8_92;
	shr.u32 	%r1027, %r1027, 1;
	mul.wide.s32 	%rd27, %r1031, 8;
	add.s64 	%rd28, %rd11, %rd27;
	add.s64 	%rd26, %rd28, -256;
	// begin inline asm
	ld.relaxed.gpu.v2.u32 {%r1033, %r1034}, [%rd26];
	// end inline asm
	mov.u32 	%r1035, %r1027;
$L__BB8_89:
	setp.eq.s32 	%p58, %r1033, 99;
	mov.b32 	%r407, -1;
	vote.sync.any.pred 	%p59, %p58, %r407;
	not.pred 	%p60, %p59;
	@%p60 bra 	$L__BB8_91;
	mul.lo.s32 	%r453, %r986, 16807;
	and.b32  	%r986, %r453, 2147483647;
	add.s32 	%r454, %r1035, 1;
	rem.u32 	%r450, %r986, %r454;
	// begin inline asm
	nanosleep.u32 %r450;
	// end inline asm
	shr.u32 	%r1035, %r1035, 1;
	// begin inline asm
	ld.relaxed.gpu.v2.u32 {%r1033, %r1034}, [%rd26];
	// end inline asm
	bra.uni 	$L__BB8_89;
$L__BB8_91:
	setp.eq.s32 	%p61, %r1033, 101;
	mov.b32 	%r433, -1;
	vote.sync.ballot.b32 	%r434, %p61, %r433;
	and.b32  	%r435, %r434, %r357;
	or.b32  	%r436, %r435, -2147483648;
	add.s32 	%r437, %r436, -1;
	not.b32 	%r438, %r436;
	and.b32  	%r439, %r438, %r437;
	popc.b32 	%r412, %r439;
	mov.b32 	%r411, 1;
	// begin inline asm
	shfl.sync.down.b32 %r409, %r1034, %r411, %r412, %r433;
	// end inline asm
	setp.lt.s32 	%p63, %r257, %r412;
	selp.b32 	%r440, %r409, 0, %p63;
	add.s32 	%r415, %r440, %r1034;
	mov.b32 	%r416, 2;
	// begin inline asm
	shfl.sync.down.b32 %r414, %r415, %r416, %r412, %r433;
	// end inline asm
	add.s32 	%r441, %r257, 2;
	setp.gt.s32 	%p64, %r441, %r412;
	selp.b32 	%r442, 0, %r414, %p64;
	add.s32 	%r420, %r415, %r442;
	mov.b32 	%r421, 4;
	// begin inline asm
	shfl.sync.down.b32 %r419, %r420, %r421, %r412, %r433;
	// end inline asm
	add.s32 	%r443, %r257, 4;
	setp.gt.s32 	%p65, %r443, %r412;
	selp.b32 	%r444, 0, %r419, %p65;
	add.s32 	%r425, %r420, %r444;
	mov.b32 	%r426, 8;
	// begin inline asm
	shfl.sync.down.b32 %r424, %r425, %r426, %r412, %r433;
	// end inline asm
	add.s32 	%r445, %r257, 8;
	setp.gt.s32 	%p66, %r445, %r412;
	selp.b32 	%r446, 0, %r424, %p66;
	add.s32 	%r430, %r425, %r446;
	mov.b32 	%r431, 16;
	// begin inline asm
	shfl.sync.down.b32 %r429, %r430, %r431, %r412, %r433;
	// end inline asm
	add.s32 	%r447, %r257, 16;
	setp.gt.s32 	%p67, %r447, %r412;
	selp.b32 	%r448, 0, %r429, %p67;
	add.s32 	%r449, %r448, %r1029;
	add.s32 	%r1029, %r449, %r430;
	add.s32 	%r1031, %r1031, -32;
	bra.uni 	$L__BB8_87;
$L__BB8_92:
	@%p41 bra 	$L__BB8_94;
	add.s32 	%r402, %r1029, %r175;
	add.s64 	%rd25, %rd10, 256;
	mov.b32 	%r401, 101;
	// begin inline asm
	st.relaxed.gpu.v2.u32 [%rd25], {%r401, %r402};
	// end inline asm
	st.shared.u32 	[_ZZN3cub18CUB_300001_SM_10006detail4scan16DeviceScanKernelINS2_10policy_hubIiiijN4cuda3std3__44plusIvEEE10Policy1000EPiSC_NS0_13ScanTileStateIiLb1EEES9_NS1_10InputValueIiSC_EEjiLb0EiEEvT0_T1_T2_iT3_T4_T5_E12temp_storage+4], %r1029;
	st.shared.u32 	[_ZZN3cub18CUB_300001_SM_10006detail4scan16DeviceScanKernelINS2_10policy_hubIiiijN4cuda3std3__44plusIvEEE10Policy1000EPiSC_NS0_13ScanTileStateIiLb1EEES9_NS1_10InputValueIiSC_EEjiLb0EiEEvT0_T1_T2_iT3_T4_T5_E12temp_storage+8], %r402;
$L__BB8_94:
	setp.ne.s32 	%p56, %r257, 0;
	mov.u32 	%r1036, %r177;
	@%p56 bra 	$L__BB8_96;
	st.shared.u32 	[_ZZN3cub18CUB_300001_SM_10006detail4scan16DeviceScanKernelINS2_10policy_hubIiiijN4cuda3std3__44plusIvEEE10Policy1000EPiSC_NS0_13ScanTileStateIiLb1EEES9_NS1_10InputValueIiSC_EEjiLb0EiEEvT0_T1_T2_iT3_T4_T5_E12temp_storage+76], %r1029;
	mov.u32 	%r1036, %r1029;
$L__BB8_96:
	bar.sync 	0;
	setp.eq.s32 	%p57, %r85, 0;
	ld.shared.u32 	%r403, [_ZZN3cub18CUB_300001_SM_10006detail4scan16DeviceScanKernelINS2_10policy_hubIiiijN4cuda3std3__44plusIvEEE10Policy1000EPiSC_NS0_13ScanTileStateIiLb1EEES9_NS1_10InputValueIiSC_EEjiLb0EiEEvT0_T1_T2_iT3_T4_T5_E12temp_storage+76];
	selp.b32 	%r404, 0, %r403, %p57;
	add.s32 	%r1037, %r404, %r1036;
$L__BB8_97:
	add.s32 	%r549, %r1037, %r148;
	add.s32 	%r550, %r149, %r549;
	add.s32 	%r551, %r150, %r550;
	add.s32 	%r552, %r151, %r551;
	add.s32 	%r553, %r152, %r552;
	add.s32 	%r554, %r153, %r553;
	add.s32 	%r555, %r154, %r554;
	add.s32 	%r556, %r155, %r555;
	add.s32 	%r557, %r156, %r556;
	add.s32 	%r558, %r157, %r557;
	add.s32 	%r559, %r158, %r558;
	add.s32 	%r560, %r159, %r559;
	add.s32 	%r561, %r160, %r560;
	add.s32 	%r562, %r161, %r561;
	add.s32 	%r563, %r162, %r562;
	add.s32 	%r564, %r163, %r563;
	add.s32 	%r565, %r164, %r564;
	add.s32 	%r566, %r165, %r565;
	add.s32 	%r567, %r166, %r566;
	add.s32 	%r568, %r167, %r567;
	add.s32 	%r569, %r168, %r568;
	bar.sync 	0;
	st.shared.v2.u32 	[%r147], {%r1037, %r549};
	st.shared.v2.u32 	[%r147+8], {%r550, %r551};
	st.shared.v2.u32 	[%r147+16], {%r552, %r553};
	st.shared.v2.u32 	[%r147+24], {%r554, %r555};
	st.shared.v2.u32 	[%r147+32], {%r556, %r557};
	st.shared.v2.u32 	[%r147+40], {%r558, %r559};
	st.shared.v2.u32 	[%r147+48], {%r560, %r561};
	st.shared.v2.u32 	[%r147+56], {%r562, %r563};
	st.shared.v2.u32 	[%r147+64], {%r564, %r565};
	st.shared.v2.u32 	[%r147+72], {%r566, %r567};
	st.shared.v2.u32 	[%r147+80], {%r568, %r569};
	bar.warp.sync 	-1;
	ld.shared.u32 	%r216, [%r146];
	ld.shared.u32 	%r217, [%r146+128];
	ld.shared.u32 	%r218, [%r146+256];
	ld.shared.u32 	%r219, [%r146+384];
	ld.shared.u32 	%r220, [%r146+512];
	ld.shared.u32 	%r221, [%r146+640];
	ld.shared.u32 	%r222, [%r146+768];
	ld.shared.u32 	%r223, [%r146+896];
	ld.shared.u32 	%r224, [%r146+1024];
	ld.shared.u32 	%r225, [%r146+1152];
	ld.shared.u32 	%r226, [%r146+1280];
	ld.shared.u32 	%r227, [%r146+1408];
	ld.shared.u32 	%r228, [%r146+1536];
	ld.shared.u32 	%r229, [%r146+1664];
	ld.shared.u32 	%r230, [%r146+1792];
	ld.shared.u32 	%r231, [%r146+1920];
	ld.shared.u32 	%r232, [%r146+2048];
	ld.shared.u32 	%r233, [%r146+2176];
	ld.shared.u32 	%r234, [%r146+2304];
	ld.shared.u32 	%r235, [%r146+2432];
	ld.shared.u32 	%r236, [%r146+2560];
	ld.shared.u32 	%r237, [%r146+2688];
	setp.ne.s32 	%p81, %r85, 0;
	@%p81 bra 	$L__BB8_99;
	st.volatile.shared.u32 	[_ZZN3cub18CUB_300001_SM_10006detail4scan16DeviceScanKernelINS2_10policy_hubIiiijN4cuda3std3__44plusIvEEE10Policy1000EPiSC_NS0_13ScanTileStateIiLb1EEES9_NS1_10InputValueIiSC_EEjiLb0EiEEvT0_T1_T2_iT3_T4_T5_E12temp_storage+33792], %r6;
$L__BB8_99:
	ld.param.u32 	%r984, [_ZN3cub18CUB_300001_SM_10006detail4scan16DeviceScanKernelINS2_10policy_hubIiiijN4cuda3std3__44plusIvEEE10Policy1000EPiSC_NS0_13ScanTileStateIiLb1EEES9_NS1_10InputValueIiSC_EEjiLb0EiEEvT0_T1_T2_iT3_T4_T5__param_3];
	ld.param.u64 	%rd59, [_ZN3cub18CUB_300001_SM_10006detail4scan16DeviceScanKernelINS2_10policy_hubIiiijN4cuda3std3__44plusIvEEE10Policy1000EPiSC_NS0_13ScanTileStateIiLb1EEES9_NS1_10InputValueIiSC_EEjiLb0EiEEvT0_T1_T2_iT3_T4_T5__param_1];
	bar.sync 	0;
	ld.volatile.shared.u32 	%r238, [_ZZN3cub18CUB_300001_SM_10006detail4scan16DeviceScanKernelINS2_10policy_hubIiiijN4cuda3std3__44plusIvEEE10Policy1000EPiSC_NS0_13ScanTileStateIiLb1EEES9_NS1_10InputValueIiSC_EEjiLb0EiEEvT0_T1_T2_iT3_T4_T5_E12temp_storage+33792];
	setp.ge.s32 	%p82, %r87, %r238;
	cvt.u64.u32 	%rd35, %r87;
	mov.u32 	%r570, %ctaid.x;
	add.s32 	%r571, %r984, %r570;
	mul.lo.s32 	%r572, %r571, 8448;
	cvt.u64.u32 	%rd36, %r572;
	add.s64 	%rd37, %rd35, %rd36;
	cvta.to.global.u64 	%rd38, %rd59;
	shl.b64 	%rd39, %rd37, 2;
	add.s64 	%rd12, %rd38, %rd39;
	@%p82 bra 	$L__BB8_101;
	st.global.u32 	[%rd12], %r216;
$L__BB8_101:
	setp.ge.s32 	%p83, %r90, %r238;
	@%p83 bra 	$L__BB8_103;
	st.global.u32 	[%rd12+128], %r217;
$L__BB8_103:
	setp.ge.s32 	%p84, %r93, %r238;
	@%p84 bra 	$L__BB8_105;
	st.global.u32 	[%rd12+256], %r218;
$L__BB8_105:
	setp.ge.s32 	%p85, %r96, %r238;
	@%p85 bra 	$L__BB8_107;
	st.global.u32 	[%rd12+384], %r219;
$L__BB8_107:
	mov.u32 	%r573, %tid.x;
	and.b32  	%r574, %r573, 992;
	mul.lo.s32 	%r575, %r574, 22;
	and.b32  	%r576, %r573, 31;
	or.b32  	%r577, %r575, %r576;
	add.s32 	%r578, %r577, 128;
	setp.ge.s32 	%p86, %r578, %r238;
	@%p86 bra 	$L__BB8_109;
	st.global.u32 	[%rd12+512], %r220;
$L__BB8_109:
	add.s32 	%r584, %r577, 160;
	setp.ge.s32 	%p87, %r584, %r238;
	@%p87 bra 	$L__BB8_111;
	st.global.u32 	[%rd12+640], %r221;
$L__BB8_111:
	setp.ge.s32 	%p88, %r103, %r238;
	@%p88 bra 	$L__BB8_113;
	st.global.u32 	[%rd12+768], %r222;
$L__BB8_113:
	add.s32 	%r590, %r577, 224;
	setp.ge.s32 	%p89, %r590, %r238;
	@%p89 bra 	$L__BB8_115;
	st.global.u32 	[%rd12+896], %r223;
$L__BB8_115:
	setp.ge.s32 	%p90, %r108, %r238;
	@%p90 bra 	$L__BB8_117;
	st.global.u32 	[%rd12+1024], %r224;
$L__BB8_117:
	add.s32 	%r596, %r577, 288;
	setp.ge.s32 	%p91, %r596, %r238;
	@%p91 bra 	$L__BB8_119;
	st.global.u32 	[%rd12+1152], %r225;
$L__BB8_119:
	setp.ge.s32 	%p92, %r113, %r238;
	@%p92 bra 	$L__BB8_121;
	st.global.u32 	[%rd12+1280], %r226;
$L__BB8_121:
	setp.ge.s32 	%p93, %r116, %r238;
	@%p93 bra 	$L__BB8_123;
	st.global.u32 	[%rd12+1408], %r227;
$L__BB8_123:
	setp.ge.s32 	%p94, %r119, %r238;
	@%p94 bra 	$L__BB8_125;
	st.global.u32 	[%rd12+1536], %r228;
$L__BB8_125:
	setp.ge.s32 	%p95, %r122, %r238;
	@%p95 bra 	$L__BB8_127;
	st.global.u32 	[%rd12+1664], %r229;
$L__BB8_127:
	add.s32 	%r602, %r577, 448;
	setp.ge.s32 	%p96, %r602, %r238;
	@%p96 bra 	$L__BB8_129;
	st.global.u32 	[%rd12+1792], %r230;
$L__BB8_129:
	setp.ge.s32 	%p97, %r127, %r238;
	@%p97 bra 	$L__BB8_131;
	st.global.u32 	[%rd12+1920], %r231;
$L__BB8_131:
	add.s32 	%r608, %r577, 512;
	setp.ge.s32 	%p98, %r608, %r238;
	@%p98 bra 	$L__BB8_133;
	st.global.u32 	[%rd12+2048], %r232;
$L__BB8_133:
	add.s32 	%r614, %r577, 544;
	setp.ge.s32 	%p99, %r614, %r238;
	@%p99 bra 	$L__BB8_135;
	st.global.u32 	[%rd12+2176], %r233;
$L__BB8_135:
	setp.ge.s32 	%p100, %r134, %r238;
	@%p100 bra 	$L__BB8_137;
	st.global.u32 	[%rd12+2304], %r234;
$L__BB8_137:
	add.s32 	%r620, %r577, 608;
	setp.ge.s32 	%p101, %r620, %r238;
	@%p101 bra 	$L__BB8_139;
	st.global.u32 	[%rd12+2432], %r235;
$L__BB8_139:
	add.s32 	%r626, %r577, 640;
	setp.ge.s32 	%p102, %r626, %r238;
	@%p102 bra 	$L__BB8_141;
	st.global.u32 	[%rd12+2560], %r236;
$L__BB8_141:
	setp.ge.s32 	%p103, %r141, %r238;
	@%p103 bra 	$L__BB8_143;
	st.global.u32 	[%rd12+2688], %r237;
$L__BB8_143:
	ret;

}


// ===== COMPILED SASS (sm_100) =====

	.target	sm_100

	.elftype	@"ET_EXEC"


//--------------------- .note.nv.tkinfo           --------------------------
	.section	.note.nv.tkinfo,"",@"SHT_NOTE"
	.sectionflags	@"SHF_NOTE_NV_TKINFO"
	.tkinfo
        /*0018*/ 	.word	0x00000002
        /*0030*/ 	.string	""
        /*0030*/ 	.string	"ptxas"
        /*0030*/ 	.string	"Cuda compilation tools, release 13.0, V13.0.88"
        /*0030*/ 	.string	"Build cuda_13.0.r13.0/compiler.36424714_0"
        /*0030*/ 	.string	"-arch sm_100 -m 64 "



//--------------------- .note.nv.cuinfo           --------------------------
	.section	.note.nv.cuinfo,"",@"SHT_NOTE"
	.sectionflags	@"SHF_NOTE_NV_CUINFO"
        /*0018*/ 	.short	0x0002
        /*001a*/ 	.short	0x0064
        /*001c*/ 	.short	0x0082
	.zero		2


//--------------------- .nv.info                  --------------------------
	.section	.nv.info,"",@"SHT_CUDA_INFO"
	.align	4


	//----- nvinfo : EIATTR_REGCOUNT
	.align		4
        /*0000*/ 	.byte	0x04, 0x2f
        /*0002*/ 	.short	(.L_41 - .L_40)
	.align		4
.L_40:
        /*0004*/ 	.word	index@(_Z24build_expert_maps_kernelPKiPKfS0_PiS3_Pfiii)
        /*0008*/ 	.word	0x00000020


	//----- nvinfo : EIATTR_FRAME_SIZE
	.align		4
.L_41:
        /*000c*/ 	.byte	0x04, 0x11
        /*000e*/ 	.short	(.L_43 - .L_42)
	.align		4
.L_42:
        /*0010*/ 	.word	index@(_Z24build_expert_maps_kernelPKiPKfS0_PiS3_Pfiii)
        /*0014*/ 	.word	0x00000000


	//----- nvinfo : EIATTR_REGCOUNT
	.align		4
.L_43:
        /*0018*/ 	.byte	0x04, 0x2f
        /*001a*/ 	.short	(.L_45 - .L_44)
	.align		4
.L_44:
        /*001c*/ 	.word	index@(_Z30gather_features_batched_kernelPK13__nv_bfloat16PKiPS_S3_S3_iii)
        /*0020*/ 	.word	0x0000001a


	//----- nvinfo : EIATTR_FRAME_SIZE
	.align		4
.L_45:
        /*0024*/ 	.byte	0x04, 0x11
        /*0026*/ 	.short	(.L_47 - .L_46)
	.align		4
.L_46:
        /*0028*/ 	.word	index@(_Z30gather_features_batched_kernelPK13__nv_bfloat16PKiPS_S3_S3_iii)
        /*002c*/ 	.word	0x00000000


	//----- nvinfo : EIATTR_REGCOUNT
	.align		4
.L_47:
        /*0030*/ 	.byte	0x04, 0x2f
        /*0032*/ 	.short	(.L_49 - .L_48)
	.align		4
.L_48:
        /*0034*/ 	.word	index@(_Z27relu_squared_batched_kernelPP13__nv_bfloat16PKii)
        /*0038*/ 	.word	0x0000000c


	//----- nvinfo : EIATTR_FRAME_SIZE
	.align		4
.L_49:
        /*003c*/ 	.byte	0x04, 0x11
        /*003e*/ 	.short	(.L_51 - .L_50)
	.align		4
.L_50:
        /*0040*/ 	.word	index@(_Z27relu_squared_batched_kernelPP13__nv_bfloat16PKii)
        /*0044*/ 	.word	0x00000000


	//----- nvinfo : EIATTR_REGCOUNT
	.align		4
.L_51:
        /*0048*/ 	.byte	0x04, 0x2f
        /*004a*/ 	.short	(.L_53 - .L_52)
	.align		4
.L_52:
        /*004c*/ 	.word	index@(_Z29scatter_output_batched_kernelPK13__nv_bfloat16PKiPKfPS_S3_S3_iii)
        /*0050*/ 	.word	0x0000001a


	//----- nvinfo : EIATTR_FRAME_SIZE
	.align		4
.L_53:
        /*0054*/ 	.byte	0x04, 0x11
        /*0056*/ 	.short	(.L_55 - .L_54)
	.align		4
.L_54:
        /*0058*/ 	.word	index@(_Z29scatter_output_batched_kernelPK13__nv_bfloat16PKiPKfPS_S3_S3_iii)
        /*005c*/ 	.word	0x00000000


	//----- nvinfo : EIATTR_REGCOUNT
	.align		4
.L_55:
        /*0060*/ 	.byte	0x04, 0x2f
        /*0062*/ 	.short	(.L_57 - .L_56)
	.align		4
.L_56:
        /*0064*/ 	.word	index@(_Z26count_expert_tokens_kernelPKiPiiii)
        /*0068*/ 	.word	0x00000020


	//----- nvinfo : EIATTR_FRAME_SIZE
	.align		4
.L_57:
        /*006c*/ 	.byte	0x04, 0x11
        /*006e*/ 	.short	(.L_59 - .L_58)
	.align		4
.L_58:
        /*0070*/ 	.word	index@(_Z26count_expert_tokens_kernelPKiPiiii)
        /*0074*/ 	.word	0x00000000


	//----- nvinfo : EIATTR_REGCOUNT
	.align		4
.L_59:
        /*0078*/ 	.byte	0x04, 0x2f
        /*007a*/ 	.short	(.L_61 - .L_60)
	.align		4
.L_60:
        /*007c*/ 	.word	index@(_Z20zero_counters_kernelPii)
        /*0080*/ 	.word	0x00000008


	//----- nvinfo : EIATTR_FRAME_SIZE
	.align		4
.L_61:
        /*0084*/ 	.byte	0x04, 0x11
        /*0086*/ 	.short	(.L_63 - .L_62)
	.align		4
.L_62:
        /*0088*/ 	.word	index@(_Z20zero_counters_kernelPii)
        /*008c*/ 	.word	0x00000000


	//----- nvinfo : EIATTR_REGCOUNT
	.align		4
.L_63:
        /*0090*/ 	.byte	0x04, 0x2f
        /*0092*/ 	.short	(.L_65 - .L_64)
	.align		4
.L_64:
        /*0094*/ 	.word	index@(_ZN3cub18CUB_300001_SM_10006detail11EmptyKernelIvEEvv)
        /*0098*/ 	.word	0x00000004


	//----- nvinfo : EIATTR_FRAME_SIZE
	.align		4
.L_65:
        /*009c*/ 	.byte	0x04, 0x11
        /*009e*/ 	.short	(.L_67 - .L_66)
	.align		4
.L_66:
        /*00a0*/ 	.word	index@(_ZN3cub18CUB_300001_SM_10006detail11EmptyKernelIvEEvv)
        /*00a4*/ 	.word	0x00000000


	//----- nvinfo : EIATTR_REGCOUNT
	.align		4
.L_67:
        /*00a8*/ 	.byte	0x04, 0x2f
        /*00aa*/ 	.short	(.L_69 - .L_68)
	.align		4
.L_68:
        /*00ac*/ 	.word	index@(_ZN3cub18CUB_300001_SM_10006detail4scan20DeviceScanInitKernelINS0_13ScanTileStateIiLb1EEEEEvT_i)
        /*00b0*/ 	.word	0x00000008


	//----- nvinfo : EIATTR_FRAME_SIZE
	.align		4
.L_69:
        /*00b4*/ 	.byte	0x04, 0x11
        /*00b6*/ 	.short	(.L_71 - .L_70)
	.align		4
.L_70:
        /*00b8*/ 	.word	index@(_ZN3cub18CUB_300001_SM_10006detail4scan20DeviceScanInitKernelINS0_13ScanTileStateIiLb1EEEEEvT_i)
        /*00bc*/ 	.word	0x00000000


	//----- nvinfo : EIATTR_REGCOUNT
	.align		4
.L_71:
        /*00c0*/ 	.byte	0x04, 0x2f
        /*00c2*/ 	.short	(.L_73 - .L_72)
	.align		4
.L_72:
        /*00c4*/ 	.word	index@(_ZN3cub18CUB_300001_SM_10006detail4scan16DeviceScanKernelINS2_10policy_hubIiiijN4cuda3std3__44plusIvEEE10Policy1000EPiSC_NS0_13ScanTileStateIiLb1EEES9_NS1_10InputValueIiSC_EEjiLb0EiEEvT0_T1_T2_iT3_T4_T5_)
        /*00c8*/ 	.word	0x00000038


	//----- nvinfo : EIATTR_FRAME_SIZE
	.align		4
.L_73:
        /*00cc*/ 	.byte	0x04, 0x11
        /*00ce*/ 	.short	(.L_75 - .L_74)
	.align		4
.L_74:
        /*00d0*/ 	.word	index@(_ZN3cub18CUB_300001_SM_10006detail4scan16DeviceScanKernelINS2_10policy_hubIiiijN4cuda3std3__44plusIvEEE10Policy1000EPiSC_NS0_13ScanTileStateIiLb1EEES9_NS1_10InputValueIiSC_EEjiLb0EiEEvT0_T1_T2_iT3_T4_T5_)
        /*00d4*/ 	.word	0x00000000


	//----- nvinfo : EIATTR_MIN_STACK_SIZE
	.align		4
.L_75:
        /*00d8*/ 	.byte	0x04, 0x12
        /*00da*/ 	.short	(.L_77 - .L_76)
	.align		4
.L_76:
        /*00dc*/ 	.word	index@(_ZN3cub18CUB_300001_SM_10006detail4scan16DeviceScanKernelINS2_10policy_hubIiiijN4cuda3std3__44plusIvEEE10Policy1000EPiSC_NS0_13ScanTileStateIiLb1EEES9_NS1_10InputValueIiSC_EEjiLb0EiEEvT0_T1_T2_iT3_T4_T5_)
        /*00e0*/ 	.word	0x00000000


	//----- nvinfo : EIATTR_MIN_STACK_SIZE
	.align		4
.L_77:
        /*00e4*/ 	.byte	0x04, 0x12
        /*00e6*/ 	.short	(.L_79 - .L_78)
	.align		4
.L_78:
        /*00e8*/ 	.word	index@(_ZN3cub18CUB_300001_SM_10006detail4scan20DeviceScanInitKernelINS0_13ScanTileStateIiLb1EEEEEvT_i)
        /*00ec*/ 	.word	0x00000000


	//----- nvinfo : EIATTR_MIN_STACK_SIZE
	.align		4
.L_79:
        /*00f0*/ 	.byte	0x04, 0x12
        /*00f2*/ 	.short	(.L_81 - .L_80)
	.align		4
.L_80:
        /*00f4*/ 	.word	index@(_ZN3cub18CUB_300001_SM_10006detail11EmptyKernelIvEEvv)
        /*00f8*/ 	.word	0x00000000


	//----- nvinfo : EIATTR_MIN_STACK_SIZE
	.align		4
.L_81:
        /*00fc*/ 	.byte	0x04, 0x12
        /*00fe*/ 	.short	(.L_83 - .L_82)
	.align		4
.L_82:
        /*0100*/ 	.word	index@(_Z20zero_counters_kernelPii)
        /*0104*/ 	.word	0x00000000


	//----- nvinfo : EIATTR_MIN_STACK_SIZE
	.align		4
.L_83:
        /*0108*/ 	.byte	0x04, 0x12
        /*010a*/ 	.short	(.L_85 - .L_84)
	.align		4
.L_84:
        /*010c*/ 	.word	index@(_Z26count_expert_tokens_kernelPKiPiiii)
        /*0110*/ 	.word	0x00000000


	//----- nvinfo : EIATTR_MIN_STACK_SIZE
	.align		4
.L_85:
        /*0114*/ 	.byte	0x04, 0x12
        /*0116*/ 	.short	(.L_87 - .L_86)
	.align		4
.L_86:
        /*0118*/ 	.word	index@(_Z29scatter_output_batched_kernelPK13__nv_bfloat16PKiPKfPS_S3_S3_iii)
        /*011c*/ 	.word	0x00000000


	//----- nvinfo : EIATTR_MIN_STACK_SIZE
	.align		4
.L_87:
        /*0120*/ 	.byte	0x04, 0x12
        /*0122*/ 	.short	(.L_89 - .L_88)
	.align		4
.L_88:
        /*0124*/ 	.word	index@(_Z27relu_squared_batched_kernelPP13__nv_bfloat16PKii)
        /*0128*/ 	.word	0x00000000


	//----- nvinfo : EIATTR_MIN_STACK_SIZE
	.align		4
.L_89:
        /*012c*/ 	.byte	0x04, 0x12
        /*012e*/ 	.short	(.L_91 - .L_90)
	.align		4
.L_90:
        /*0130*/ 	.word	index@(_Z30gather_features_batched_kernelPK13__nv_bfloat16PKiPS_S3_S3_iii)
        /*0134*/ 	.word	0x00000000


	//----- nvinfo : EIATTR_MIN_STACK_SIZE
	.align		4
.L_91:
        /*0138*/ 	.byte	0x04, 0x12
        /*013a*/ 	.short	(.L_93 - .L_92)
	.align		4
.L_92:
        /*013c*/ 	.word	index@(_Z24build_expert_maps_kernelPKiPKfS0_PiS3_Pfiii)
        /*0140*/ 	.word	0x00000000
.L_93:


//--------------------- .nv.compat                --------------------------
	.section	.nv.compat,"",@"SHT_CUDA_COMPAT_INFO"
	.align	4
        /*0000*/ 	.byte	0x02, 0x09, 0x00, 0x00, 0x02, 0x02, 0x01, 0x00, 0x02, 0x05, 0x05, 0x00, 0x03, 0x07, 0x01, 0x01
        /*0010*/ 	.byte	0x02, 0x03, 0x00, 0x00, 0x02, 0x06, 0x01, 0x00, 0x04, 0x0b, 0x08, 0x00, 0x09, 0x00, 0x00, 0x00
        /*0020*/ 	.byte	0x00, 0x00, 0x00, 0x00


//--------------------- .nv.info._ZN3cub18CUB_300001_SM_10006detail4scan16DeviceScanKernelINS2_10policy_hubIiiijN4cuda3std3__44plusIvEEE10Policy1000EPiSC_NS0_13ScanTileStateIiLb1EEES9_NS1_10InputValueIiSC_EEjiLb0EiEEvT0_T1_T2_iT3_T4_T5_ --------------------------
	.section	.nv.info._ZN3cub18CUB_300001_SM_10006detail4scan16DeviceScanKernelINS2_10policy_hubIiiijN4cuda3std3__44plusIvEEE10Policy1000EPiSC_NS0_13ScanTileStateIiLb1EEES9_NS1_10InputValueIiSC_EEjiLb0EiEEvT0_T1_T2_iT3_T4_T5_,"",@"SHT_CUDA_INFO"
	.sectionflags	@""
	.align	4


	//----- nvinfo : EIATTR_CUDA_API_VERSION
	.align		4
        /*0000*/ 	.byte	0x04, 0x37
        /*0002*/ 	.short	(.L_95 - .L_94)
.L_94:
        /*0004*/ 	.word	0x00000082


	//----- nvinfo : EIATTR_KPARAM_INFO
	.align		4
.L_95:
        /*0008*/ 	.byte	0x04, 0x17
        /*000a*/ 	.short	(.L_97 - .L_96)
.L_96:
        /*000c*/ 	.word	0x00000000
        /*0010*/ 	.short	0x0006
        /*0012*/ 	.short	0x0030
        /*0014*/ 	.byte	0x00, 0xf0, 0x11, 0x00


	//----- nvinfo : EIATTR_KPARAM_INFO
	.align		4
.L_97:
        /*0018*/ 	.byte	0x04, 0x17
        /*001a*/ 	.short	(.L_99 - .L_98)
.L_98:
        /*001c*/ 	.word	0x00000000
        /*0020*/ 	.short	0x0005
        /*0022*/ 	.short	0x0020
        /*0024*/ 	.byte	0x00, 0xf0, 0x41, 0x00


	//----- nvinfo : EIATTR_KPARAM_INFO
	.align		4
.L_99:
        /*0028*/ 	.byte	0x04, 0x17
        /*002a*/ 	.short	(.L_101 - .L_100)
.L_100:
        /*002c*/ 	.word	0x00000000
        /*0030*/ 	.short	0x0004
        /*0032*/ 	.short	0x001c
        /*0034*/ 	.byte	0x00, 0xf0, 0x05, 0x00


	//----- nvinfo : EIATTR_KPARAM_INFO
	.align		4
.L_101:
        /*0038*/ 	.byte	0x04, 0x17
        /*003a*/ 	.short	(.L_103 - .L_102)
.L_102:
        /*003c*/ 	.word	0x00000000
        /*0040*/ 	.short	0x0003
        /*0042*/ 	.short	0x0018
        /*0044*/ 	.byte	0x00, 0xf0, 0x11, 0x00


	//----- nvinfo : EIATTR_KPARAM_INFO
	.align		4
.L_103:
        /*0048*/ 	.byte	0x04, 0x17
        /*004a*/ 	.short	(.L_105 - .L_104)
.L_104:
        /*004c*/ 	.word	0x00000000
        /*0050*/ 	.short	0x0002
        /*0052*/ 	.short	0x0010
        /*0054*/ 	.byte	0x00, 0xf0, 0x21, 0x00


	//----- nvinfo : EIATTR_KPARAM_INFO
	.align		4
.L_105:
        /*0058*/ 	.byte	0x04, 0x17
        /*005a*/ 	.short	(.L_107 - .L_106)
.L_106:
        /*005c*/ 	.word	0x00000000
        /*0060*/ 	.short	0x0001
        /*0062*/ 	.short	0x0008
        /*0064*/ 	.byte	0x00, 0xf5, 0x21, 0x00


	//----- nvinfo : EIATTR_KPARAM_INFO
	.align		4
.L_107:
        /*0068*/ 	.byte	0x04, 0x17
        /*006a*/ 	.short	(.L_109 - .L_108)
.L_108:
        /*006c*/ 	.word	0x00000000
        /*0070*/ 	.short	0x0000
        /*0072*/ 	.short	0x0000
        /*0074*/ 	.byte	0x00, 0xf5, 0x21, 0x00


	//----- nvinfo : EIATTR_SPARSE_MMA_MASK
	.align		4
.L_109:
        /*0078*/ 	.byte	0x03, 0x50
        /*007a*/ 	.short	0x0000


	//----- nvinfo : EIATTR_MAXREG_COUNT
	.align		4
        /*007c*/ 	.byte	0x03, 0x1b
        /*007e*/ 	.short	0x00a8


	//----- nvinfo : EIATTR_NUM_BARRIERS
	.align		4
        /*0080*/ 	.byte	0x02, 0x4c
        /*0082*/ 	.byte	0x01
	.zero		1


	//----- nvinfo : EIATTR_MERCURY_ISA_VERSION
	.align		4
        /*0084*/ 	.byte	0x03, 0x5f
        /*0086*/ 	.short	0x0101


	//----- nvinfo : EIATTR_UNUSED_LOAD_BYTE_OFFSET
	.align		4
        /*0088*/ 	.byte	0x04, 0x44
        /*008a*/ 	.short	(.L_111 - .L_110)


	//   ....[0]....
.L_110:
        /*008c*/ 	.word	0x000029f0
        /*0090*/ 	.word	0x00000fff


	//----- nvinfo : EIATTR_COOP_GROUP_MASK_REGIDS
	.align		4
.L_111:
        /*0094*/ 	.byte	0x04, 0x29
        /*0096*/ 	.short	(.L_113 - .L_112)


	//   ....[0]....
.L_112:
        /*0098*/ 	.word	0xffffffff


	//   ....[1]....
        /*009c*/ 	.word	0xffffffff


	//   ....[2]....
        /*00a0*/ 	.word	0xffffffff


	//   ....[3]....
        /*00a4*/ 	.word	0xffffffff


	//   ....[4]....
        /*00a8*/ 	.word	0xffffffff


	//   ....[5]....
        /*00ac*/ 	.word	0xffffffff


	//   ....[6]....
        /*00b0*/ 	.word	0xffffffff


	//   ....[7]....
        /*00b4*/ 	.word	0xffffffff


	//   ....[8]....
        /*00b8*/ 	.word	0xffffffff


	//   ....[9]....
        /*00bc*/ 	.word	0xffffffff


	//   ....[10]....
        /*00c0*/ 	.word	0xffffffff


	//   ....[11]....
        /*00c4*/ 	.word	0xffffffff


	//   ....[12]....
        /*00c8*/ 	.word	0xffffffff


	//   ....[13]....
        /*00cc*/ 	.word	0xffffffff


	//   ....[14]....
        /*00d0*/ 	.word	0xffffffff


	//   ....[15]....
        /*00d4*/ 	.word	0xffffffff


	//   ....[16]....
        /*00d8*/ 	.word	0xffffffff


	//   ....[17]....
        /*00dc*/ 	.word	0xffffffff


	//   ....[18]....
        /*00e0*/ 	.word	0xffffffff


	//   ....[19]....
        /*00e4*/ 	.word	0xffffffff


	//   ....[20]....
        /*00e8*/ 	.word	0xffffffff


	//   ....[21]....
        /*00ec*/ 	.word	0xffffffff


	//   ....[22]....
        /*00f0*/ 	.word	0xffffffff


	//   ....[23]....
        /*00f4*/ 	.word	0xffffffff


	//   ....[24]....
        /*00f8*/ 	.word	0xffffffff


	//   ....[25]....
        /*00fc*/ 	.word	0xffffffff


	//   ....[26]....
        /*0100*/ 	.word	0xffffffff


	//   ....[27]....
        /*0104*/ 	.word	0xffffffff


	//   ....[28]....
        /*0108*/ 	.word	0xffffffff


	//   ....[29]....
        /*010c*/ 	.word	0xffffffff


	//   ....[30]....
        /*0110*/ 	.word	0xffffffff


	//   ....[31]....
        /*0114*/ 	.word	0xffffffff


	//   ....[32]....
        /*0118*/ 	.word	0xffffffff


	//   ....[33]....
        /*011c*/ 	.word	0xffffffff


	//   ....[34]....
        /*0120*/ 	.word	0xffffffff


	//   ....[35]....
        /*0124*/ 	.word	0xffffffff


	//   ....[36]....
        /*0128*/ 	.word	0xffffffff


	//   ....[37]....
        /*012c*/ 	.word	0xffffffff


	//   ....[38]....
        /*0130*/ 	.word	0xffffffff


	//   ....[39]....
        /*0134*/ 	.word	0xffffffff


	//   ....[40]....
        /*0138*/ 	.word	0xffffffff


	//   ....[41]....
        /*013c*/ 	.word	0xffffffff


	//   ....[42]....
        /*0140*/ 	.word	0xffffffff


	//   ....[43]....
        /*0144*/ 	.word	0xffffffff


	//   ....[44]....
        /*0148*/ 	.word	0xffffffff


	//   ....[45]....
        /*014c*/ 	.word	0xffffffff


	//   ....[46]....
        /*0150*/ 	.word	0xffffffff


	//   ....[47]....
        /*0154*/ 	.word	0xffffffff


	//   ....[48]....
        /*0158*/ 	.word	0xffffffff


	//   ....[49]....
        /*015c*/ 	.word	0xffffffff


	//   ....[50]....
        /*0160*/ 	.word	0xffffffff


	//   ....[51]....
        /*0164*/ 	.word	0xffffffff


	//   ....[52]....
        /*0168*/ 	.word	0xffffffff


	//   ....[53]....
        /*016c*/ 	.word	0xffffffff


	//   ....[54]....
        /*0170*/ 	.word	0xffffffff


	//   ....[55]....
        /*0174*/ 	.word	0xffffffff


	//   ....[56]....
        /*0178*/ 	.word	0xffffffff


	//   ....[57]....
        /*017c*/ 	.word	0xffffffff


	//   ....[58]....
        /*0180*/ 	.word	0xffffffff


	//   ....[59]....
        /*0184*/ 	.word	0xffffffff


	//   ....[60]....
        /*0188*/ 	.word	0x05000013


	//   ....[61]....
        /*018c*/ 	.word	0x05000013


	//   ....[62]....
        /*0190*/ 	.word	0x05000013


	//   ....[63]....
        /*0194*/ 	.word	0x05000013


	//   ....[64]....
        /*0198*/ 	.word	0x05000013


	//   ....[65]....
        /*019c*/ 	.word	0x05000013


	//   ....[66]....
        /*01a0*/ 	.word	0x05000013


	//   ....[67]....
        /*01a4*/ 	.word	0x05000013


	//   ....[68]....
        /*01a8*/ 	.word	0x05000013


	//   ....[69]....
        /*01ac*/ 	.word	0x05000013


	//   ....[70]....
        /*01b0*/ 	.word	0x05000013


	//   ....[71]....
        /*01b4*/ 	.word	0x05000013


	//   ....[72]....
        /*01b8*/ 	.word	0x05000013


	//   ....[73]....
        /*01bc*/ 	.word	0x05000013


	//   ....[74]....
        /*01c0*/ 	.word	0x05000013


	//   ....[75]....
        /*01c4*/ 	.word	0x05000013


	//   ....[76]....
        /*01c8*/ 	.word	0x05000013


	//   ....[77]....
        /*01cc*/ 	.word	0x05000013


	//   ....[78]....
        /*01d0*/ 	.word	0x05000013


	//   ....[79]....
        /*01d4*/ 	.word	0x05000013


	//   ....[80]....
        /*01d8*/ 	.word	0x05000013


	//   ....[81]....
        /*01dc*/ 	.word	0x05000013


	//   ....[82]....
        /*01e0*/ 	.word	0x05000013


	//   ....[83]....
        /*01e4*/ 	.word	0x05000013


	//   ....[84]....
        /*01e8*/ 	.word	0x05000013


	//   ....[85]....
        /*01ec*/ 	.word	0x05000013


	//   ....[86]....
        /*01f0*/ 	.word	0x05000013


	//   ....[87]....
        /*01f4*/ 	.word	0x05000013


	//   ....[88]....
        /*01f8*/ 	.word	0x05000013


	//   ....[89]....
        /*01fc*/ 	.word	0x05000013


	//   ....[90]....
        /*0200*/ 	.word	0x05000013


	//   ....[91]....
        /*0204*/ 	.word	0x05000013


	//   ....[92]....
        /*0208*/ 	.word	0x05000013


	//   ....[93]....
        /*020c*/ 	.word	0x05000013


	//   ....[94]....
        /*0210*/ 	.word	0x05000013


	//   ....[95]....
        /*0214*/ 	.word	0x05000013


	//----- nvinfo : EIATTR_COOP_GROUP_INSTR_OFFSETS
	.align		4
.L_113:
        /*0218*/ 	.byte	0x04, 0x28
        /*021a*/ 	.short	(.L_115 - .L_114)


	//   ....[0]....
.L_114:
        /*021c*/ 	.word	0x00000510


	//   ....[1]....
        /*0220*/ 	.word	0x000006d0


	//   ....[2]....
        /*0224*/ 	.word	0x000006f0


	//   ....[3]....
        /*0228*/ 	.word	0x00000710


	//   ....[4]....
        /*022c*/ 	.word	0x00000730


	//   ....[5]....
        /*0230*/ 	.word	0x00000750


	//   ....[6]....
        /*0234*/ 	.word	0x00000b40


	//   ....[7]....
        /*0238*/ 	.word	0x00000b60


	//   ....[8]....
        /*023c*/ 	.word	0x00000b80


	//   ....[9]....
        /*0240*/ 	.word	0x00000ba0


	//   ....[10]....
        /*0244*/ 	.word	0x00000bc0


	//   ....[11]....
        /*0248*/ 	.word	0x00000f70


	//   ....[12]....
        /*024c*/ 	.word	0x00001140


	//   ....[13]....
        /*0250*/ 	.word	0x000011a0


	//   ....[14]....
        /*0254*/ 	.word	0x00001250


	//   ....[15]....
        /*0258*/ 	.word	0x000012a0


	//   ....[16]....
        /*025c*/ 	.word	0x000012f0


	//   ....[17]....
        /*0260*/ 	.word	0x00001340


	//   ....[18]....
        /*0264*/ 	.word	0x00001380


	//   ....[19]....
        /*0268*/ 	.word	0x00001390


	//   ....[20]....
        /*026c*/ 	.word	0x00001470


	//   ....[21]....
        /*0270*/ 	.word	0x00001640


	//   ....[22]....
        /*0274*/ 	.word	0x00001690


	//   ....[23]....
        /*0278*/ 	.word	0x000016f0


	//   ....[24]....
        /*027c*/ 	.word	0x00001750


	//   ....[25]....
        /*0280*/ 	.word	0x00001790


	//   ....[26]....
        /*0284*/ 	.word	0x000017d0


	//   ....[27]....
        /*0288*/ 	.word	0x00001810


	//   ....[28]....
        /*028c*/ 	.word	0x00001820


	//   ....[29]....
        /*0290*/ 	.word	0x00001c30


	//   ....[30]....
        /*0294*/ 	.word	0x00002710


	//   ....[31]....
        /*0298*/ 	.word	0x000028d0


	//   ....[32]....
        /*029c*/ 	.word	0x000028f0


	//   ....[33]....
        /*02a0*/ 	.word	0x00002910


	//   ....[34]....
        /*02a4*/ 	.word	0x00002930


	//   ....[35]....
        /*02a8*/ 	.word	0x00002950


	//   ....[36]....
        /*02ac*/ 	.word	0x00002ce0


	//   ....[37]....
        /*02b0*/ 	.word	0x00002d00


	//   ....[38]....
        /*02b4*/ 	.word	0x00002d20


	//   ....[39]....
        /*02b8*/ 	.word	0x00002d40


	//   ....[40]....
        /*02bc*/ 	.word	0x00002d60


	//   ....[41]....
        /*02c0*/ 	.word	0x00003120


	//   ....[42]....
        /*02c4*/ 	.word	0x000032f0


	//   ....[43]....
        /*02c8*/ 	.word	0x00003350


	//   ....[44]....
        /*02cc*/ 	.word	0x000033c0


	//   ....[45]....
        /*02d0*/ 	.word	0x00003430


	//   ....[46]....
        /*02d4*/ 	.word	0x00003480


	//   ....[47]....
        /*02d8*/ 	.word	0x000034d0


	//   ....[48]....
        /*02dc*/ 	.word	0x00003530


	//   ....[49]....
        /*02e0*/ 	.word	0x00003540


	//   ....[50]....
        /*02e4*/ 	.word	0x00003620


	//   ....[51]....
        /*02e8*/ 	.word	0x000037f0


	//   ....[52]....
        /*02ec*/ 	.word	0x00003840


	//   ....[53]....
        /*02f0*/ 	.word	0x000038b0


	//   ....[54]....
        /*02f4*/ 	.word	0x00003910


	//   ....[55]....
        /*02f8*/ 	.word	0x00003960


	//   ....[56]....
        /*02fc*/ 	.word	0x000039c0


	//   ....[57]....
        /*0300*/ 	.word	0x00003a00


	//   ....[58]....
        /*0304*/ 	.word	0x00003a10


	//   ....[59]....
        /*0308*/ 	.word	0x00003e90


	//   ....[60]....
        /*030c*/ 	.word	0x000044a0


	//   ....[61]....
        /*0310*/ 	.word	0x00004520


	//   ....[62]....
        /*0314*/ 	.word	0x000045b0


	//   ....[63]....
        /*0318*/ 	.word	0x000046b0


	//   ....[64]....
        /*031c*/ 	.word	0x00004750


	//   ....[65]....
        /*0320*/ 	.word	0x000047e0


	//   ....[66]....
        /*0324*/ 	.word	0x00004860


	//   ....[67]....
        /*0328*/ 	.word	0x000048e0


	//   ....[68]....
        /*032c*/ 	.word	0x00004910


	//   ....[69]....
        /*0330*/ 	.word	0x000049b0


	//   ....[70]....
        /*0334*/ 	.word	0x00004a30


	//   ....[71]....
        /*0338*/ 	.word	0x00004ab0


	//   ....[72]....
        /*033c*/ 	.word	0x00004b70


	//   ....[73]....
        /*0340*/ 	.word	0x00004c00


	//   ....[74]....
        /*0344*/ 	.word	0x00004c80


	//   ....[75]....
        /*0348*/ 	.word	0x00004d00


	//   ....[76]....
        /*034c*/ 	.word	0x00004d80


	//   ....[77]....
        /*0350*/ 	.word	0x00004db0


	//   ....[78]....
        /*0354*/ 	.word	0x00004e50


	//   ....[79]....
        /*0358*/ 	.word	0x00004ed0


	//   ....[80]....
        /*035c*/ 	.word	0x00004f60


	//   ....[81]....
        /*0360*/ 	.word	0x00005030


	//   ....[82]....
        /*0364*/ 	.word	0x000050d0


	//   ....[83]....
        /*0368*/ 	.word	0x00005160


	//   ....[84]....
        /*036c*/ 	.word	0x000051e0


	//   ....[85]....
        /*0370*/ 	.word	0x00005280


	//   ....[86]....
        /*0374*/ 	.word	0x000052b0


	//   ....[87]....
        /*0378*/ 	.word	0x00005370


	//   ....[88]....
        /*037c*/ 	.word	0x000053f0


	//   ....[89]....
        /*0380*/ 	.word	0x00005470


	//   ....[90]....
        /*0384*/ 	.word	0x00005530


	//   ....[91]....
        /*0388*/ 	.word	0x000055d0


	//   ....[92]....
        /*038c*/ 	.word	0x00005660


	//   ....[93]....
        /*0390*/ 	.word	0x000056f0


	//   ....[94]....
        /*0394*/ 	.word	0x00005760


	//   ....[95]....
        /*0398*/ 	.word	0x000057e0


	//----- nvinfo : EIATTR_VRC_CTA_INIT_COUNT
	.align		4
.L_115:
        /*039c*/ 	.byte	0x02, 0x4a
	.zero		1
	.zero		1


	//----- nvinfo : EIATTR_EXIT_INSTR_OFFSETS
	.align		4
        /*03a0*/ 	.byte	0x04, 0x1c
        /*03a2*/ 	.short	(.L_117 - .L_116)


	//   ....[0]....
.L_116:
        /*03a4*/ 	.word	0x00001f00


	//   ....[1]....
        /*03a8*/ 	.word	0x00001f20


	//   ....[2]....
        /*03ac*/ 	.word	0x00004430


	//   ....[3]....
        /*03b0*/ 	.word	0x00004450


	//----- nvinfo : EIATTR_MAX_THREADS
	.align		4
.L_117:
        /*03b4*/ 	.byte	0x04, 0x05
        /*03b6*/ 	.short	(.L_119 - .L_118)
.L_118:
        /*03b8*/ 	.word	0x00000180
        /*03bc*/ 	.word	0x00000001
        /*03c0*/ 	.word	0x00000001


	//----- nvinfo : EIATTR_CRS_STACK_SIZE
	.align		4
.L_119:
        /*03c4*/ 	.byte	0x04, 0x1e
        /*03c6*/ 	.short	(.L_121 - .L_120)
.L_120:
        /*03c8*/ 	.word	0x00000000


	//----- nvinfo : EIATTR_CBANK_PARAM_SIZE
	.align		4
.L_121:
        /*03cc*/ 	.byte	0x03, 0x19
        /*03ce*/ 	.short	0x0034


	//----- nvinfo : EIATTR_PARAM_CBANK
	.align		4
        /*03d0*/ 	.byte	0x04, 0x0a
        /*03d2*/ 	.short	(.L_123 - .L_122)
	.align		4
.L_122:
        /*03d4*/ 	.word	index@(.nv.constant0._ZN3cub18CUB_300001_SM_10006detail4scan16DeviceScanKernelINS2_10policy_hubIiiijN4cuda3std3__44plusIvEEE10Policy1000EPiSC_NS0_13ScanTileStateIiLb1EEES9_NS1_10InputValueIiSC_EEjiLb0EiEEvT0_T1_T2_iT3_T4_T5_)
        /*03d8*/ 	.short	0x0380
        /*03da*/ 	.short	0x0034


	//----- nvinfo : EIATTR_SW_WAR
	.align		4
.L_123:
        /*03dc*/ 	.byte	0x04, 0x36
        /*03de*/ 	.short	(.L_125 - .L_124)
.L_124:
        /*03e0*/ 	.word	0x00000008
.L_125:


//--------------------- .nv.info._ZN3cub18CUB_300001_SM_10006detail4scan20DeviceScanInitKernelINS0_13ScanTileStateIiLb1EEEEEvT_i --------------------------
	.section	.nv.info._ZN3cub18CUB_300001_SM_10006detail4scan20DeviceScanInitKernelINS0_13ScanTileStateIiLb1EEEEEvT_i,"",@"SHT_CUDA_INFO"
	.sectionflags	@""
	.align	4


	//----- nvinfo : EIATTR_CUDA_API_VERSION
	.align		4
        /*0000*/ 	.byte	0x04, 0x37
        /*0002*/ 	.short	(.L_127 - .L_126)
.L_126:
        /*0004*/ 	.word	0x00000082


	//----- nvinfo : EIATTR_KPARAM_INFO
	.align		4
.L_127:
        /*0008*/ 	.byte	0x04, 0x17
        /*000a*/ 	.short	(.L_129 - .L_128)
.L_128:
        /*000c*/ 	.word	0x00000000
        /*0010*/ 	.short	0x0001
        /*0012*/ 	.short	0x0008
        /*0014*/ 	.byte	0x00, 0xf0, 0x11, 0x00


	//----- nvinfo : EIATTR_KPARAM_INFO
	.align		4
.L_129:
        /*0018*/ 	.byte	0x04, 0x17
        /*001a*/ 	.short	(.L_131 - .L_130)
.L_130:
        /*001c*/ 	.word	0x00000000
        /*0020*/ 	.short	0x0000
        /*0022*/ 	.short	0x0000
        /*0024*/ 	.byte	0x00, 0xf0, 0x21, 0x00


	//----- nvinfo : EIATTR_SPARSE_MMA_MASK
	.align		4
.L_131:
        /*0028*/ 	.byte	0x03, 0x50
        /*002a*/ 	.short	0x0000


	//----- nvinfo : EIATTR_MAXREG_COUNT
	.align		4
        /*002c*/ 	.byte	0x03, 0x1b
        /*002e*/ 	.short	0x00ff


	//----- nvinfo : EIATTR_MERCURY_ISA_VERSION
	.align		4
        /*0030*/ 	.byte	0x03, 0x5f
        /*0032*/ 	.short	0x0101


	//----- nvinfo : EIATTR_VRC_CTA_INIT_COUNT
	.align		4
        /*0034*/ 	.byte	0x02, 0x4a
	.zero		1
	.zero		1


	//----- nvinfo : EIATTR_EXIT_INSTR_OFFSETS
	.align		4
        /*0038*/ 	.byte	0x04, 0x1c
        /*003a*/ 	.short	(.L_133 - .L_132)


	//   ....[0]....
.L_132:
        /*003c*/ 	.word	0x000000f0


	//   ....[1]....
        /*0040*/ 	.word	0x00000130


	//----- nvinfo : EIATTR_CBANK_PARAM_SIZE
	.align		4
.L_133:
        /*0044*/ 	.byte	0x03, 0x19
        /*0046*/ 	.short	0x000c


	//----- nvinfo : EIATTR_PARAM_CBANK
	.align		4
        /*0048*/ 	.byte	0x04, 0x0a
        /*004a*/ 	.short	(.L_135 - .L_134)
	.align		4
.L_134:
        /*004c*/ 	.word	index@(.nv.constant0._ZN3cub18CUB_300001_SM_10006detail4scan20DeviceScanInitKernelINS0_13ScanTileStateIiLb1EEEEEvT_i)
        /*0050*/ 	.short	0x0380
        /*0052*/ 	.short	0x000c


	//----- nvinfo : EIATTR_SW_WAR
	.align		4
.L_135:
        /*0054*/ 	.byte	0x04, 0x36
        /*0056*/ 	.short	(.L_137 - .L_136)
.L_136:
        /*0058*/ 	.word	0x00000008
.L_137:


//--------------------- .nv.info._ZN3cub18CUB_300001_SM_10006detail11EmptyKernelIvEEvv --------------------------
	.section	.nv.info._ZN3cub18CUB_300001_SM_10006detail11EmptyKernelIvEEvv,"",@"SHT_CUDA_INFO"
	.sectionflags	@""
	.align	4


	//----- nvinfo : EIATTR_CUDA_API_VERSION
	.align		4
        /*0000*/ 	.byte	0x04, 0x37
        /*0002*/ 	.short	(.L_139 - .L_138)
.L_138:
        /*0004*/ 	.word	0x00000082


	//----- nvinfo : EIATTR_SPARSE_MMA_MASK
	.align		4
.L_139:
        /*0008*/ 	.byte	0x03, 0x50
        /*000a*/ 	.short	0x0000


	//----- nvinfo : EIATTR_MAXREG_COUNT
	.align		4
        /*000c*/ 	.byte	0x03, 0x1b
        /*000e*/ 	.short	0x00ff


	//----- nvinfo : EIATTR_MERCURY_ISA_VERSION
	.align		4
        /*0010*/ 	.byte	0x03, 0x5f
        /*0012*/ 	.short	0x0101


	//----- nvinfo : EIATTR_VRC_CTA_INIT_COUNT
	.align		4
        /*0014*/ 	.byte	0x02, 0x4a
	.zero		1
	.zero		1


	//----- nvinfo : EIATTR_EXIT_INSTR_OFFSETS
	.align		4
        /*0018*/ 	.byte	0x04, 0x1c
        /*001a*/ 	.short	(.L_141 - .L_140)


	//   ....[0]....
.L_140:
        /*001c*/ 	.word	0x00000010


	//----- nvinfo : EIATTR_SW_WAR
	.align		4
.L_141:
        /*0020*/ 	.byte	0x04, 0x36
        /*0022*/ 	.short	(.L_143 - .L_142)
.L_142:
        /*0024*/ 	.word	0x00000008
.L_143:


//--------------------- .nv.info._Z20zero_counters_kernelPii --------------------------
	.section	.nv.info._Z20zero_counters_kernelPii,"",@"SHT_CUDA_INFO"
	.sectionflags	@""
	.align	4


	//----- nvinfo : EIATTR_CUDA_API_VERSION
	.align		4
        /*0000*/ 	.byte	0x04, 0x37
        /*0002*/ 	.short	(.L_145 - .L_144)
.L_144:
        /*0004*/ 	.word	0x00000082


	//----- nvinfo : EIATTR_KPARAM_INFO
	.align		4
.L_145:
        /*0008*/ 	.byte	0x04, 0x17
        /*000a*/ 	.short	(.L_147 - .L_146)
.L_146:
        /*000c*/ 	.word	0x00000000
        /*0010*/ 	.short	0x0001
        /*0012*/ 	.short	0x0008
        /*0014*/ 	.byte	0x00, 0xf0, 0x11, 0x00


	//----- nvinfo : EIATTR_KPARAM_INFO
	.align		4
.L_147:
        /*0018*/ 	.byte	0x04, 0x17
        /*001a*/ 	.short	(.L_149 - .L_148)
.L_148:
        /*001c*/ 	.word	0x00000000
        /*0020*/ 	.short	0x0000
        /*0022*/ 	.short	0x0000
        /*0024*/ 	.byte	0x00, 0xf5, 0x21, 0x00


	//----- nvinfo : EIATTR_SPARSE_MMA_MASK
	.align		4
.L_149:
        /*0028*/ 	.byte	0x03, 0x50
        /*002a*/ 	.short	0x0000


	//----- nvinfo : EIATTR_MAXREG_COUNT
	.align		4
        /*002c*/ 	.byte	0x03, 0x1b
        /*002e*/ 	.short	0x00ff


	//----- nvinfo : EIATTR_MERCURY_ISA_VERSION
	.align		4
        /*0030*/ 	.byte	0x03, 0x5f
        /*0032*/ 	.short	0x0101


	//----- nvinfo : EIATTR_VRC_CTA_INIT_COUNT
	.align		4
        /*0034*/ 	.byte	0x02, 0x4a
	.zero		1
	.zero		1


	//----- nvinfo : EIATTR_EXIT_INSTR_OFFSETS
	.align		4
        /*0038*/ 	.byte	0x04, 0x1c
        /*003a*/ 	.short	(.L_151 - .L_150)


	//   ....[0]....
.L_150:
        /*003c*/ 	.word	0x00000070


	//   ....[1]....
        /*0040*/ 	.word	0x000000c0


	//----- nvinfo : EIATTR_CBANK_PARAM_SIZE
	.align		4
.L_151:
        /*0044*/ 	.byte	0x03, 0x19
        /*0046*/ 	.short	0x000c


	//----- nvinfo : EIATTR_PARAM_CBANK
	.align		4
        /*0048*/ 	.byte	0x04, 0x0a
        /*004a*/ 	.short	(.L_153 - .L_152)
	.align		4
.L_152:
        /*004c*/ 	.word	index@(.nv.constant0._Z20zero_counters_kernelPii)
        /*0050*/ 	.short	0x0380
        /*0052*/ 	.short	0x000c


	//----- nvinfo : EIATTR_SW_WAR
	.align		4
.L_153:
        /*0054*/ 	.byte	0x04, 0x36
        /*0056*/ 	.short	(.L_155 - .L_154)
.L_154:
        /*0058*/ 	.word	0x00000008
.L_155:


//--------------------- .nv.info._Z26count_expert_tokens_kernelPKiPiiii --------------------------
	.section	.nv.info._Z26count_expert_tokens_kernelPKiPiiii,"",@"SHT_CUDA_INFO"
	.sectionflags	@""
	.align	4


	//----- nvinfo : EIATTR_CUDA_API_VERSION
	.align		4
        /*0000*/ 	.byte	0x04, 0x37
        /*0002*/ 	.short	(.L_157 - .L_156)
.L_156:
        /*0004*/ 	.word	0x00000082


	//----- nvinfo : EIATTR_KPARAM_INFO
	.align		4
.L_157:
        /*0008*/ 	.byte	0x04, 0x17
        /*000a*/ 	.short	(.L_159 - .L_158)
.L_158:
        /*000c*/ 	.word	0x00000000
        /*0010*/ 	.short	0x0004
        /*0012*/ 	.short	0x0018
        /*0014*/ 	.byte	0x00, 0xf0, 0x11, 0x00


	//----- nvinfo : EIATTR_KPARAM_INFO
	.align		4
.L_159:
        /*0018*/ 	.byte	0x04, 0x17
        /*001a*/ 	.short	(.L_161 - .L_160)
.L_160:
        /*001c*/ 	.word	0x00000000
        /*0020*/ 	.short	0x0003
        /*0022*/ 	.short	0x0014
        /*0024*/ 	.byte	0x00, 0xf0, 0x11, 0x00


	//----- nvinfo : EIATTR_KPARAM_INFO
	.align		4
.L_161:
        /*0028*/ 	.byte	0x04, 0x17
        /*002a*/ 	.short	(.L_163 - .L_162)
.L_162:
        /*002c*/ 	.word	0x00000000
        /*0030*/ 	.short	0x0002
        /*0032*/ 	.short	0x0010
        /*0034*/ 	.byte	0x00, 0xf0, 0x11, 0x00


	//----- nvinfo : EIATTR_KPARAM_INFO
	.align		4
.L_163:
        /*0038*/ 	.byte	0x04, 0x17
        /*003a*/ 	.short	(.L_165 - .L_164)
.L_164:
        /*003c*/ 	.word	0x00000000
        /*0040*/ 	.short	0x0001
        /*0042*/ 	.short	0x0008
        /*0044*/ 	.byte	0x00, 0xf5, 0x21, 0x00


	//----- nvinfo : EIATTR_KPARAM_INFO
	.align		4
.L_165:
        /*0048*/ 	.byte	0x04, 0x17
        /*004a*/ 	.short	(.L_167 - .L_166)
.L_166:
        /*004c*/ 	.word	0x00000000
        /*0050*/ 	.short	0x0000
        /*0052*/ 	.short	0x0000
        /*0054*/ 	.byte	0x00, 0xf5, 0x21, 0x00


	//----- nvinfo : EIATTR_SPARSE_MMA_MASK
	.align		4
.L_167:
        /*0058*/ 	.byte	0x03, 0x50
        /*005a*/ 	.short	0x0000


	//----- nvinfo : EIATTR_MAXREG_COUNT
	.align		4
        /*005c*/ 	.byte	0x03, 0x1b
        /*005e*/ 	.short	0x00ff


	//----- nvinfo : EIATTR_NUM_BARRIERS
	.align		4
        /*0060*/ 	.byte	0x02, 0x4c
        /*0062*/ 	.byte	0x01
	.zero		1


	//----- nvinfo : EIATTR_MERCURY_ISA_VERSION
	.align		4
        /*0064*/ 	.byte	0x03, 0x5f
        /*0066*/ 	.short	0x0101


	//----- nvinfo : EIATTR_VRC_CTA_INIT_COUNT
	.align		4
        /*0068*/ 	.byte	0x02, 0x4a
	.zero		1
	.zero		1


	//----- nvinfo : EIATTR_EXIT_INSTR_OFFSETS
	.align		4
        /*006c*/ 	.byte	0x04, 0x1c
        /*006e*/ 	.short	(.L_169 - .L_168)


	//   ....[0]....
.L_168:
        /*0070*/ 	.word	0x00000fa0


	//   ....[1]....
        /*0074*/ 	.word	0x000010b0


	//----- nvinfo : EIATTR_CRS_STACK_SIZE
	.align		4
.L_169:
        /*0078*/ 	.byte	0x04, 0x1e
        /*007a*/ 	.short	(.L_171 - .L_170)
.L_170:
        /*007c*/ 	.word	0x00000000


	//----- nvinfo : EIATTR_CBANK_PARAM_SIZE
	.align		4
.L_171:
        /*0080*/ 	.byte	0x03, 0x19
        /*0082*/ 	.short	0x001c


	//----- nvinfo : EIATTR_PARAM_CBANK
	.align		4
        /*0084*/ 	.byte	0x04, 0x0a
        /*0086*/ 	.short	(.L_173 - .L_172)
	.align		4
.L_172:
        /*0088*/ 	.word	index@(.nv.constant0._Z26count_expert_tokens_kernelPKiPiiii)
        /*008c*/ 	.short	0x0380
        /*008e*/ 	.short	0x001c


	//----- nvinfo : EIATTR_SW_WAR
	.align		4
.L_173:
        /*0090*/ 	.byte	0x04, 0x36
        /*0092*/ 	.short	(.L_175 - .L_174)
.L_174:
        /*0094*/ 	.word	0x00000008
.L_175:


//--------------------- .nv.info._Z29scatter_output_batched_kernelPK13__nv_bfloat16PKiPKfPS_S3_S3_iii --------------------------
	.section	.nv.info._Z29scatter_output_batched_kernelPK13__nv_bfloat16PKiPKfPS_S3_S3_iii,"",@"SHT_CUDA_INFO"
	.sectionflags	@""
	.align	4


	//----- nvinfo : EIATTR_CUDA_API_VERSION
	.align		4
        /*0000*/ 	.byte	0x04, 0x37
        /*0002*/ 	.short	(.L_177 - .L_176)
.L_176:
        /*0004*/ 	.word	0x00000082


	//----- nvinfo : EIATTR_KPARAM_INFO
	.align		4
.L_177:
        /*0008*/ 	.byte	0x04, 0x17
        /*000a*/ 	.short	(.L_179 - .L_178)
.L_178:
        /*000c*/ 	.word	0x00000000
        /*0010*/ 	.short	0x0008
        /*0012*/ 	.short	0x0038
        /*0014*/ 	.byte	0x00, 0xf0, 0x11, 0x00


	//----- nvinfo : EIATTR_KPARAM_INFO
	.align		4
.L_179:
        /*0018*/ 	.byte	0x04, 0x17
        /*001a*/ 	.short	(.L_181 - .L_180)
.L_180:
        /*001c*/ 	.word	0x00000000
        /*0020*/ 	.short	0x0007
        /*0022*/ 	.short	0x0034
        /*0024*/ 	.byte	0x00, 0xf0, 0x11, 0x00


	//----- nvinfo : EIATTR_KPARAM_INFO
	.align		4
.L_181:
        /*0028*/ 	.byte	0x04, 0x17
        /*002a*/ 	.short	(.L_183 - .L_182)
.L_182:
        /*002c*/ 	.word	0x00000000
        /*0030*/ 	.short	0x0006
        /*0032*/ 	.short	0x0030
        /*0034*/ 	.byte	0x00, 0xf0, 0x11, 0x00


	//----- nvinfo : EIATTR_KPARAM_INFO
	.align		4
.L_183:
        /*0038*/ 	.byte	0x04, 0x17
        /*003a*/ 	.short	(.L_185 - .L_184)
.L_184:
        /*003c*/ 	.word	0x00000000
        /*0040*/ 	.short	0x0005
        /*0042*/ 	.short	0x0028
        /*0044*/ 	.byte	0x00, 0xf5, 0x21, 0x00


	//----- nvinfo : EIATTR_KPARAM_INFO
	.align		4
.L_185:
        /*0048*/ 	.byte	0x04, 0x17
        /*004a*/ 	.short	(.L_187 - .L_186)
.L_186:
        /*004c*/ 	.word	0x00000000
        /*0050*/ 	.short	0x0004
        /*0052*/ 	.short	0x0020
        /*0054*/ 	.byte	0x00, 0xf5, 0x21, 0x00


	//----- nvinfo : EIATTR_KPARAM_INFO
	.align		4
.L_187:
        /*0058*/ 	.byte	0x04, 0x17
        /*005a*/ 	.short	(.L_189 - .L_188)
.L_188:
        /*005c*/ 	.word	0x00000000
        /*0060*/ 	.short	0x0003
        /*0062*/ 	.short	0x0018
        /*0064*/ 	.byte	0x00, 0xf5, 0x21, 0x00


	//----- nvinfo : EIATTR_KPARAM_INFO
	.align		4
.L_189:
        /*0068*/ 	.byte	0x04, 0x17
        /*006a*/ 	.short	(.L_191 - .L_190)
.L_190:
        /*006c*/ 	.word	0x00000000
        /*0070*/ 	.short	0x0002
        /*0072*/ 	.short	0x0010
        /*0074*/ 	.byte	0x00, 0xf5, 0x21, 0x00


	//----- nvinfo : EIATTR_KPARAM_INFO
	.align		4
.L_191:
        /*0078*/ 	.byte	0x04, 0x17
        /*007a*/ 	.short	(.L_193 - .L_192)
.L_192:
        /*007c*/ 	.word	0x00000000
        /*0080*/ 	.short	0x0001
        /*0082*/ 	.short	0x0008
        /*0084*/ 	.byte	0x00, 0xf5, 0x21, 0x00


	//----- nvinfo : EIATTR_KPARAM_INFO
	.align		4
.L_193:
        /*0088*/ 	.byte	0x04, 0x17
        /*008a*/ 	.short	(.L_195 - .L_194)
.L_194:
        /*008c*/ 	.word	0x00000000
        /*0090*/ 	.short	0x0000
        /*0092*/ 	.short	0x0000
        /*0094*/ 	.byte	0x00, 0xf5, 0x21, 0x00


	//----- nvinfo : EIATTR_SPARSE_MMA_MASK
	.align		4
.L_195:
        /*0098*/ 	.byte	0x03, 0x50
        /*009a*/ 	.short	0x0000


	//----- nvinfo : EIATTR_MAXREG_COUNT
	.align		4
        /*009c*/ 	.byte	0x03, 0x1b
        /*009e*/ 	.short	0x00ff


	//----- nvinfo : EIATTR_MERCURY_ISA_VERSION
	.align		4
        /*00a0*/ 	.byte	0x03, 0x5f
        /*00a2*/ 	.short	0x0101


	//----- nvinfo : EIATTR_VRC_CTA_INIT_COUNT
	.align		4
        /*00a4*/ 	.byte	0x02, 0x4a
	.zero		1
	.zero		1


	//----- nvinfo : EIATTR_ATOM16_EMUL_INSTR_REG_MAP
	.align		4
        /*00a8*/ 	.byte	0x04, 0x2e
        /*00aa*/ 	.short	(.L_197 - .L_196)


	//   ....[0]....
.L_196:
        /*00ac*/ 	.word	0x00000540
        /*00b0*/ 	.short	0x000c
        /*00b2*/ 	.short	0x0000


	//   ....[1]....
        /*00b4*/ 	.word	0x00000640
        /*00b8*/ 	.short	0x000c
        /*00ba*/ 	.short	0x0000


	//----- nvinfo : EIATTR_EXIT_INSTR_OFFSETS
	.align		4
.L_197:
        /*00bc*/ 	.byte	0x04, 0x1c
        /*00be*/ 	.short	(.L_199 - .L_198)


	//   ....[0]....
.L_198:
        /*00c0*/ 	.word	0x00000060


	//   ....[1]....
        /*00c4*/ 	.word	0x000006e0


	//----- nvinfo : EIATTR_CRS_STACK_SIZE
	.align		4
.L_199:
        /*00c8*/ 	.byte	0x04, 0x1e
        /*00ca*/ 	.short	(.L_201 - .L_200)
.L_200:
        /*00cc*/ 	.word	0x00000000


	//----- nvinfo : EIATTR_CBANK_PARAM_SIZE
	.align		4
.L_201:
        /*00d0*/ 	.byte	0x03, 0x19
        /*00d2*/ 	.short	0x003c


	//----- nvinfo : EIATTR_PARAM_CBANK
	.align		4
        /*00d4*/ 	.byte	0x04, 0x0a
        /*00d6*/ 	.short	(.L_203 - .L_202)
	.align		4
.L_202:
        /*00d8*/ 	.word	index@(.nv.constant0._Z29scatter_output_batched_kernelPK13__nv_bfloat16PKiPKfPS_S3_S3_iii)
        /*00dc*/ 	.short	0x0380
        /*00de*/ 	.short	0x003c


	//----- nvinfo : EIATTR_SW_WAR
	.align		4
.L_203:
        /*00e0*/ 	.byte	0x04, 0x36
        /*00e2*/ 	.short	(.L_205 - .L_204)
.L_204:
        /*00e4*/ 	.word	0x00000008
.L_205:


//--------------------- .nv.info._Z27relu_squared_batched_kernelPP13__nv_bfloat16PKii --------------------------
	.section	.nv.info._Z27relu_squared_batched_kernelPP13__nv_bfloat16PKii,"",@"SHT_CUDA_INFO"
	.sectionflags	@""
	.align	4


	//----- nvinfo : EIATTR_CUDA_API_VERSION
	.align		4
        /*0000*/ 	.byte	0x04, 0x37
        /*0002*/ 	.short	(.L_207 - .L_206)
.L_206:
        /*0004*/ 	.word	0x00000082


	//----- nvinfo : EIATTR_KPARAM_INFO
	.align		4
.L_207:
        /*0008*/ 	.byte	0x04, 0x17
        /*000a*/ 	.short	(.L_209 - .L_208)
.L_208:
        /*000c*/ 	.word	0x00000000
        /*0010*/ 	.short	0x0002
        /*0012*/ 	.short	0x0010
        /*0014*/ 	.byte	0x00, 0xf0, 0x11, 0x00


	//----- nvinfo : EIATTR_KPARAM_INFO
	.align		4
.L_209:
        /*0018*/ 	.byte	0x04, 0x17
        /*001a*/ 	.short	(.L_211 - .L_210)
.L_210:
        /*001c*/ 	.word	0x00000000
        /*0020*/ 	.short	0x0001
        /*0022*/ 	.short	0x0008
        /*0024*/ 	.byte	0x00, 0xf5, 0x21, 0x00


	//----- nvinfo : EIATTR_KPARAM_INFO
	.align		4
.L_211:
        /*0028*/ 	.byte	0x04, 0x17
        /*002a*/ 	.short	(.L_213 - .L_212)
.L_212:
        /*002c*/ 	.word	0x00000000
        /*0030*/ 	.short	0x0000
        /*0032*/ 	.short	0x0000
        /*0034*/ 	.byte	0x00, 0xf5, 0x21, 0x00


	//----- nvinfo : EIATTR_SPARSE_MMA_MASK
	.align		4
.L_213:
        /*0038*/ 	.byte	0x03, 0x50
        /*003a*/ 	.short	0x0000


	//----- nvinfo : EIATTR_MAXREG_COUNT
	.align		4
        /*003c*/ 	.byte	0x03, 0x1b
        /*003e*/ 	.short	0x00ff


	//----- nvinfo : EIATTR_MERCURY_ISA_VERSION
	.align		4
        /*0040*/ 	.byte	0x03, 0x5f
        /*0042*/ 	.short	0x0101


	//----- nvinfo : EIATTR_VRC_CTA_INIT_COUNT
	.align		4
        /*0044*/ 	.byte	0x02, 0x4a
	.zero		1
	.zero		1


	//----- nvinfo : EIATTR_EXIT_INSTR_OFFSETS
	.align		4
        /*0048*/ 	.byte	0x04, 0x1c
        /*004a*/ 	.short	(.L_215 - .L_214)


	//   ....[0]....
.L_214:
        /*004c*/ 	.word	0x00000040


	//   ....[1]....
        /*0050*/ 	.word	0x00000100


	//   ....[2]....
        /*0054*/ 	.word	0x000001e0


	//----- nvinfo : EIATTR_CRS_STACK_SIZE
	.align		4
.L_215:
        /*0058*/ 	.byte	0x04, 0x1e
        /*005a*/ 	.short	(.L_217 - .L_216)
.L_216:
        /*005c*/ 	.word	0x00000000


	//----- nvinfo : EIATTR_CBANK_PARAM_SIZE
	.align		4
.L_217:
        /*0060*/ 	.byte	0x03, 0x19
        /*0062*/ 	.short	0x0014


	//----- nvinfo : EIATTR_PARAM_CBANK
	.align		4
        /*0064*/ 	.byte	0x04, 0x0a
        /*0066*/ 	.short	(.L_219 - .L_218)
	.align		4
.L_218:
        /*0068*/ 	.word	index@(.nv.constant0._Z27relu_squared_batched_kernelPP13__nv_bfloat16PKii)
        /*006c*/ 	.short	0x0380
        /*006e*/ 	.short	0x0014


	//----- nvinfo : EIATTR_SW_WAR
	.align		4
.L_219:
        /*0070*/ 	.byte	0x04, 0x36
        /*0072*/ 	.short	(.L_221 - .L_220)
.L_220:
        /*0074*/ 	.word	0x00000008
.L_221:


//--------------------- .nv.info._Z30gather_features_batched_kernelPK13__nv_bfloat16PKiPS_S3_S3_iii --------------------------
	.section	.nv.info._Z30gather_features_batched_kernelPK13__nv_bfloat16PKiPS_S3_S3_iii,"",@"SHT_CUDA_INFO"
	.sectionflags	@""
	.align	4


	//----- nvinfo : EIATTR_CUDA_API_VERSION
	.align		4
        /*0000*/ 	.byte	0x04, 0x37
        /*0002*/ 	.short	(.L_223 - .L_222)
.L_222:
        /*0004*/ 	.word	0x00000082


	//----- nvinfo : EIATTR_KPARAM_INFO
	.align		4
.L_223:
        /*0008*/ 	.byte	0x04, 0x17
        /*000a*/ 	.short	(.L_225 - .L_224)
.L_224:
        /*000c*/ 	.word	0x00000000
        /*0010*/ 	.short	0x0007
        /*0012*/ 	.short	0x0030
        /*0014*/ 	.byte	0x00, 0xf0, 0x11, 0x00


	//----- nvinfo : EIATTR_KPARAM_INFO
	.align		4
.L_225:
        /*0018*/ 	.byte	0x04, 0x17
        /*001a*/ 	.short	(.L_227 - .L_226)
.L_226:
        /*001c*/ 	.word	0x00000000
        /*0020*/ 	.short	0x0006
        /*0022*/ 	.short	0x002c
        /*0024*/ 	.byte	0x00, 0xf0, 0x11, 0x00


	//----- nvinfo : EIATTR_KPARAM_INFO
	.align		4
.L_227:
        /*0028*/ 	.byte	0x04, 0x17
        /*002a*/ 	.short	(.L_229 - .L_228)
.L_228:
        /*002c*/ 	.word	0x00000000
        /*0030*/ 	.short	0x0005
        /*0032*/ 	.short	0x0028
        /*0034*/ 	.byte	0x00, 0xf0, 0x11, 0x00


	//----- nvinfo : EIATTR_KPARAM_INFO
	.align		4
.L_229:
        /*0038*/ 	.byte	0x04, 0x17
        /*003a*/ 	.short	(.L_231 - .L_230)
.L_230:
        /*003c*/ 	.word	0x00000000
        /*0040*/ 	.short	0x0004
        /*0042*/ 	.short	0x0020
        /*0044*/ 	.byte	0x00, 0xf5, 0x21, 0x00


	//----- nvinfo : EIATTR_KPARAM_INFO
	.align		4
.L_231:
        /*0048*/ 	.byte	0x04, 0x17
        /*004a*/ 	.short	(.L_233 - .L_232)
.L_232:
        /*004c*/ 	.word	0x00000000
        /*0050*/ 	.short	0x0003
        /*0052*/ 	.short	0x0018
        /*0054*/ 	.byte	0x00, 0xf5, 0x21, 0x00


	//----- nvinfo : EIATTR_KPARAM_INFO
	.align		4
.L_233:
        /*0058*/ 	.byte	0x04, 0x17
        /*005a*/ 	.short	(.L_235 - .L_234)
.L_234:
        /*005c*/ 	.word	0x00000000
        /*0060*/ 	.short	0x0002
        /*0062*/ 	.short	0x0010
        /*0064*/ 	.byte	0x00, 0xf5, 0x21, 0x00


	//----- nvinfo : EIATTR_KPARAM_INFO
	.align		4
.L_235:
        /*0068*/ 	.byte	0x04, 0x17
        /*006a*/ 	.short	(.L_237 - .L_236)
.L_236:
        /*006c*/ 	.word	0x00000000
        /*0070*/ 	.short	0x0001
        /*0072*/ 	.short	0x0008
        /*0074*/ 	.byte	0x00, 0xf5, 0x21, 0x00


	//----- nvinfo : EIATTR_KPARAM_INFO
	.align		4
.L_237:
        /*0078*/ 	.byte	0x04, 0x17
        /*007a*/ 	.short	(.L_239 - .L_238)
.L_238:
        /*007c*/ 	.word	0x00000000
        /*0080*/ 	.short	0x0000
        /*0082*/ 	.short	0x0000
        /*0084*/ 	.byte	0x00, 0xf5, 0x21, 0x00


	//----- nvinfo : EIATTR_SPARSE_MMA_MASK
	.align		4
.L_239:
        /*0088*/ 	.byte	0x03, 0x50
        /*008a*/ 	.short	0x0000


	//----- nvinfo : EIATTR_MAXREG_COUNT
	.align		4
        /*008c*/ 	.byte	0x03, 0x1b
        /*008e*/ 	.short	0x00ff


	//----- nvinfo : EIATTR_MERCURY_ISA_VERSION
	.align		4
        /*0090*/ 	.byte	0x03, 0x5f
        /*0092*/ 	.short	0x0101


	//----- nvinfo : EIATTR_VRC_CTA_INIT_COUNT
	.align		4
        /*0094*/ 	.byte	0x02, 0x4a
	.zero		1
	.zero		1


	//----- nvinfo : EIATTR_EXIT_INSTR_OFFSETS
	.align		4
        /*0098*/ 	.byte	0x04, 0x1c
        /*009a*/ 	.short	(.L_241 - .L_240)


	//   ....[0]....
.L_240:
        /*009c*/ 	.word	0x00000060


	//   ....[1]....
        /*00a0*/ 	.word	0x000005d0


	//----- nvinfo : EIATTR_CRS_STACK_SIZE
	.align		4
.L_241:
        /*00a4*/ 	.byte	0x04, 0x1e
        /*00a6*/ 	.short	(.L_243 - .L_242)
.L_242:
        /*00a8*/ 	.word	0x00000000


	//----- nvinfo : EIATTR_CBANK_PARAM_SIZE
	.align		4
.L_243:
        /*00ac*/ 	.byte	0x03, 0x19
        /*00ae*/ 	.short	0x0034


	//----- nvinfo : EIATTR_PARAM_CBANK
	.align		4
        /*00b0*/ 	.byte	0x04, 0x0a
        /*00b2*/ 	.short	(.L_245 - .L_244)
	.align		4
.L_244:
        /*00b4*/ 	.word	index@(.nv.constant0._Z30gather_features_batched_kernelPK13__nv_bfloat16PKiPS_S3_S3_iii)
        /*00b8*/ 	.short	0x0380
        /*00ba*/ 	.short	0x0034


	//----- nvinfo : EIATTR_SW_WAR
	.align		4
.L_245:
        /*00bc*/ 	.byte	0x04, 0x36
        /*00be*/ 	.short	(.L_247 - .L_246)
.L_246:
        /*00c0*/ 	.word	0x00000008
.L_247:


//--------------------- .nv.info._Z24build_expert_maps_kernelPKiPKfS0_PiS3_Pfiii --------------------------
	.section	.nv.info._Z24build_expert_maps_kernelPKiPKfS0_PiS3_Pfiii,"",@"SHT_CUDA_INFO"
	.sectionflags	@""
	.align	4


	//----- nvinfo : EIATTR_CUDA_API_VERSION
	.align		4
        /*0000*/ 	.byte	0x04, 0x37
        /*0002*/ 	.short	(.L_249 - .L_248)
.L_248:
        /*0004*/ 	.word	0x00000082


	//----- nvinfo : EIATTR_KPARAM_INFO
	.align		4
.L_249:
        /*0008*/ 	.byte	0x04, 0x17
        /*000a*/ 	.short	(.L_251 - .L_250)
.L_250:
        /*000c*/ 	.word	0x00000000
        /*0010*/ 	.short	0x0008
        /*0012*/ 	.short	0x0038
        /*0014*/ 	.byte	0x00, 0xf0, 0x11, 0x00


	//----- nvinfo : EIATTR_KPARAM_INFO
	.align		4
.L_251:
        /*0018*/ 	.byte	0x04, 0x17
        /*001a*/ 	.short	(.L_253 - .L_252)
.L_252:
        /*001c*/ 	.word	0x00000000
        /*0020*/ 	.short	0x0007
        /*0022*/ 	.short	0x0034
        /*0024*/ 	.byte	0x00, 0xf0, 0x11, 0x00


	//----- nvinfo : EIATTR_KPARAM_INFO
	.align		4
.L_253:
        /*0028*/ 	.byte	0x04, 0x17
        /*002a*/ 	.short	(.L_255 - .L_254)
.L_254:
        /*002c*/ 	.word	0x00000000
        /*0030*/ 	.short	0x0006
        /*0032*/ 	.short	0x0030
        /*0034*/ 	.byte	0x00, 0xf0, 0x11, 0x00


	//----- nvinfo : EIATTR_KPARAM_INFO
	.align		4
.L_255:
        /*0038*/ 	.byte	0x04, 0x17
        /*003a*/ 	.short	(.L_257 - .L_256)
.L_256:
        /*003c*/ 	.word	0x00000000
        /*0040*/ 	.short	0x0005
        /*0042*/ 	.short	0x0028
        /*0044*/ 	.byte	0x00, 0xf5, 0x21, 0x00


	//----- nvinfo : EIATTR_KPARAM_INFO
	.align		4
.L_257:
        /*0048*/ 	.byte	0x04, 0x17
        /*004a*/ 	.short	(.L_259 - .L_258)
.L_258:
        /*004c*/ 	.word	0x00000000
        /*0050*/ 	.short	0x0004
        /*0052*/ 	.short	0x0020
        /*0054*/ 	.byte	0x00, 0xf5, 0x21, 0x00


	//----- nvinfo : EIATTR_KPARAM_INFO
	.align		4
.L_259:
        /*0058*/ 	.byte	0x04, 0x17
        /*005a*/ 	.short	(.L_261 - .L_260)
.L_260:
        /*005c*/ 	.word	0x00000000
        /*0060*/ 	.short	0x0003
        /*0062*/ 	.short	0x0018
        /*0064*/ 	.byte	0x00, 0xf5, 0x21, 0x00


	//----- nvinfo : EIATTR_KPARAM_INFO
	.align		4
.L_261:
        /*0068*/ 	.byte	0x04, 0x17
        /*006a*/ 	.short	(.L_263 - .L_262)
.L_262:
        /*006c*/ 	.word	0x00000000
        /*0070*/ 	.short	0x0002
        /*0072*/ 	.short	0x0010
        /*0074*/ 	.byte	0x00, 0xf5, 0x21, 0x00


	//----- nvinfo : EIATTR_KPARAM_INFO
	.align		4
.L_263:
        /*0078*/ 	.byte	0x04, 0x17
        /*007a*/ 	.short	(.L_265 - .L_264)
.L_264:
        /*007c*/ 	.word	0x00000000
        /*0080*/ 	.short	0x0001
        /*0082*/ 	.short	0x0008
        /*0084*/ 	.byte	0x00, 0xf5, 0x21, 0x00


	//----- nvinfo : EIATTR_KPARAM_INFO
	.align		4
.L_265:
        /*0088*/ 	.byte	0x04, 0x17
        /*008a*/ 	.short	(.L_267 - .L_266)
.L_266:
        /*008c*/ 	.word	0x00000000
        /*0090*/ 	.short	0x0000
        /*0092*/ 	.short	0x0000
        /*0094*/ 	.byte	0x00, 0xf5, 0x21, 0x00


	//----- nvinfo : EIATTR_SPARSE_MMA_MASK
	.align		4
.L_267:
        /*0098*/ 	.byte	0x03, 0x50
        /*009a*/ 	.short	0x0000


	//----- nvinfo : EIATTR_MAXREG_COUNT
	.align		4
        /*009c*/ 	.byte	0x03, 0x1b
        /*009e*/ 	.short	0x00ff


	//----- nvinfo : EIATTR_MERCURY_ISA_VERSION
	.align		4
        /*00a0*/ 	.byte	0x03, 0x5f
        /*00a2*/ 	.short	0x0101


	//----- nvinfo : EIATTR_VRC_CTA_INIT_COUNT
	.align		4
        /*00a4*/ 	.byte	0x02, 0x4a
	.zero		1
	.zero		1


	//----- nvinfo : EIATTR_EXIT_INSTR_OFFSETS
	.align		4
        /*00a8*/ 	.byte	0x04, 0x1c
        /*00aa*/ 	.short	(.L_269 - .L_268)


	//   ....[0]....
.L_268:
        /*00ac*/ 	.word	0x00000080


	//   ....[1]....
        /*00b0*/ 	.word	0x00000ac0


	//   ....[2]....
        /*00b4*/ 	.word	0x000010d0


	//   ....[3]....
        /*00b8*/ 	.word	0x00001430


	//   ....[4]....
        /*00bc*/ 	.word	0x000014b0


	//   ....[5]....
        /*00c0*/ 	.word	0x000015d0


	//----- nvinfo : EIATTR_CRS_STACK_SIZE
	.align		4
.L_269:
        /*00c4*/ 	.byte	0x04, 0x1e
        /*00c6*/ 	.short	(.L_271 - .L_270)
.L_270:
        /*00c8*/ 	.word	0x00000000


	//----- nvinfo : EIATTR_CBANK_PARAM_SIZE
	.align		4
.L_271:
        /*00cc*/ 	.byte	0x03, 0x19
        /*00ce*/ 	.short	0x003c


	//----- nvinfo : EIATTR_PARAM_CBANK
	.align		4
        /*00d0*/ 	.byte	0x04, 0x0a
        /*00d2*/ 	.short	(.L_273 - .L_272)
	.align		4
.L_272:
        /*00d4*/ 	.word	index@(.nv.constant0._Z24build_expert_maps_kernelPKiPKfS0_PiS3_Pfiii)
        /*00d8*/ 	.short	0x0380
        /*00da*/ 	.short	0x003c


	//----- nvinfo : EIATTR_SW_WAR
	.align		4
.L_273:
        /*00dc*/ 	.byte	0x04, 0x36
        /*00de*/ 	.short	(.L_275 - .L_274)
.L_274:
        /*00e0*/ 	.word	0x00000008
.L_275:


//--------------------- .nv.callgraph             --------------------------
	.section	.nv.callgraph,"",@"SHT_CUDA_CALLGRAPH"
	.align	4
	.sectionentsize	8
	.align		4
        /*0000*/ 	.word	0x00000000
	.align		4
        /*0004*/ 	.word	0xffffffff
	.align		4
        /*0008*/ 	.word	0x00000000
	.align		4
        /*000c*/ 	.word	0xfffffffe
	.align		4
        /*0010*/ 	.word	0x00000000
	.align		4
        /*0014*/ 	.word	0xfffffffd
	.align		4
        /*0018*/ 	.word	0x00000000
	.align		4
        /*001c*/ 	.word	0xfffffffc


//--------------------- .nv.constant4             --------------------------
	.section	.nv.constant4,"a",@progbits
	.align	8
	.align		8
.nv.constant4:
        /*0000*/ 	.dword	_ZN34_INTERNAL_5e5e0e57_4_k_cu_926d03454cuda3std3__45__cpo5beginE
	.align		8
        /*0008*/ 	.dword	_ZN34_INTERNAL_5e5e0e57_4_k_cu_926d03454cuda3std3__45__cpo3endE
	.align		8
        /*0010*/ 	.dword	_ZN34_INTERNAL_5e5e0e57_4_k_cu_926d03454cuda3std3__45__cpo6cbeginE
	.align		8
        /*0018*/ 	.dword	_ZN34_INTERNAL_5e5e0e57_4_k_cu_926d03454cuda3std3__45__cpo4cendE
	.align		8
        /*0020*/ 	.dword	_ZN34_INTERNAL_5e5e0e57_4_k_cu_926d03454cuda3std3__45__cpo6rbeginE
	.align		8
        /*0028*/ 	.dword	_ZN34_INTERNAL_5e5e0e57_4_k_cu_926d03454cuda3std3__45__cpo4rendE
	.align		8
        /*0030*/ 	.dword	_ZN34_INTERNAL_5e5e0e57_4_k_cu_926d03454cuda3std3__45__cpo7crbeginE
	.align		8
        /*0038*/ 	.dword	_ZN34_INTERNAL_5e5e0e57_4_k_cu_926d03454cuda3std3__45__cpo5crendE
	.align		8
        /*0040*/ 	.dword	_ZN34_INTERNAL_5e5e0e57_4_k_cu_926d03454cuda3std3__436_GLOBAL__N__5e5e0e57_4_k_cu_926d03456ignoreE
	.align		8
        /*0048*/ 	.dword	_ZN34_INTERNAL_5e5e0e57_4_k_cu_926d03454cuda3std3__419piecewise_constructE
	.align		8
        /*0050*/ 	.dword	_ZN34_INTERNAL_5e5e0e57_4_k_cu_926d03454cuda3std3__48in_placeE
	.align		8
        /*0058*/ 	.dword	_ZN34_INTERNAL_5e5e0e57_4_k_cu_926d03454cuda3std3__420unreachable_sentinelE
	.align		8
        /*0060*/ 	.dword	_ZN34_INTERNAL_5e5e0e57_4_k_cu_926d03454cuda3std3__47nulloptE
	.align		8
        /*0068*/ 	.dword	_ZN34_INTERNAL_5e5e0e57_4_k_cu_926d03454cuda3std3__48unexpectE
	.align		8
        /*0070*/ 	.dword	_ZN34_INTERNAL_5e5e0e57_4_k_cu_926d03454cuda3std6ranges3__45__cpo4swapE
	.align		8
        /*0078*/ 	.dword	_ZN34_INTERNAL_5e5e0e57_4_k_cu_926d03454cuda3std6ranges3__45__cpo9iter_moveE
	.align		8
        /*0080*/ 	.dword	_ZN34_INTERNAL_5e5e0e57_4_k_cu_926d03454cuda3std6ranges3__45__cpo5beginE
	.align		8
        /*0088*/ 	.dword	_ZN34_INTERNAL_5e5e0e57_4_k_cu_926d03454cuda3std6ranges3__45__cpo3endE
	.align		8
        /*0090*/ 	.dword	_ZN34_INTERNAL_5e5e0e57_4_k_cu_926d03454cuda3std6ranges3__45__cpo6cbeginE
	.align		8
        /*0098*/ 	.dword	_ZN34_INTERNAL_5e5e0e57_4_k_cu_926d03454cuda3std6ranges3__45__cpo4cendE
	.align		8
        /*00a0*/ 	.dword	_ZN34_INTERNAL_5e5e0e57_4_k_cu_926d03454cuda3std6ranges3__45__cpo7advanceE
	.align		8
        /*00a8*/ 	.dword	_ZN34_INTERNAL_5e5e0e57_4_k_cu_926d03454cuda3std6ranges3__45__cpo9iter_swapE
	.align		8
        /*00b0*/ 	.dword	_ZN34_INTERNAL_5e5e0e57_4_k_cu_926d03454cuda3std6ranges3__45__cpo4nextE
	.align		8
        /*00b8*/ 	.dword	_ZN34_INTERNAL_5e5e0e57_4_k_cu_926d03454cuda3std6ranges3__45__cpo4prevE
	.align		8
        /*00c0*/ 	.dword	_ZN34_INTERNAL_5e5e0e57_4_k_cu_926d03454cuda3std6ranges3__45__cpo4dataE
	.align		8
        /*00c8*/ 	.dword	_ZN34_INTERNAL_5e5e0e57_4_k_cu_926d03454cuda3std6ranges3__45__cpo5cdataE
	.align		8
        /*00d0*/ 	.dword	_ZN34_INTERNAL_5e5e0e57_4_k_cu_926d03454cuda3std6ranges3__45__cpo4sizeE
	.align		8
        /*00d8*/ 	.dword	_ZN34_INTERNAL_5e5e0e57_4_k_cu_926d03454cuda3std6ranges3__45__cpo5ssizeE
	.align		8
        /*00e0*/ 	.dword	_ZN34_INTERNAL_5e5e0e57_4_k_cu_926d03454cuda3std6ranges3__45__cpo8distanceE
	.align		8
        /*00e8*/ 	.dword	_ZN34_INTERNAL_5e5e0e57_4_k_cu_926d03456thrust24THRUST_300001_SM_1000_NS6system6detail10sequential3seqE
	.align		8
        /*00f0*/ 	.dword	_ZN34_INTERNAL_5e5e0e57_4_k_cu_926d03456thrust24THRUST_300001_SM_1000_NS12placeholders2_1E
	.align		8
        /*00f8*/ 	.dword	_ZN34_INTERNAL_5e5e0e57_4_k_cu_926d03456thrust24THRUST_300001_SM_1000_NS12placeholders2_2E
	.align		8
        /*0100*/ 	.dword	_ZN34_INTERNAL_5e5e0e57_4_k_cu_926d03456thrust24THRUST_300001_SM_1000_NS12placeholders2_3E
	.align		8
        /*0108*/ 	.dword	_ZN34_INTERNAL_5e5e0e57_4_k_cu_926d03456thrust24THRUST_300001_SM_1000_NS12placeholders2_4E
	.align		8
        /*0110*/ 	.dword	_ZN34_INTERNAL_5e5e0e57_4_k_cu_926d03456thrust24THRUST_300001_SM_1000_NS12placeholders2_5E
	.align		8
        /*0118*/ 	.dword	_ZN34_INTERNAL_5e5e0e57_4_k_cu_926d03456thrust24THRUST_300001_SM_1000_NS12placeholders2_6E
	.align		8
        /*0120*/ 	.dword	_ZN34_INTERNAL_5e5e0e57_4_k_cu_926d03456thrust24THRUST_300001_SM_1000_NS12placeholders2_7E
	.align		8
        /*0128*/ 	.dword	_ZN34_INTERNAL_5e5e0e57_4_k_cu_926d03456thrust24THRUST_300001_SM_1000_NS12placeholders2_8E
	.align		8
        /*0130*/ 	.dword	_ZN34_INTERNAL_5e5e0e57_4_k_cu_926d03456thrust24THRUST_300001_SM_1000_NS12placeholders2_9E
	.align		8
        /*0138*/ 	.dword	_ZN34_INTERNAL_5e5e0e57_4_k_cu_926d03456thrust24THRUST_300001_SM_1000_NS12placeholders3_10E


//--------------------- .text._ZN3cub18CUB_300001_SM_10006detail4scan16DeviceScanKernelINS2_10policy_hubIiiijN4cuda3std3__44plusIvEEE10Policy1000EPiSC_NS0_13ScanTileStateIiLb1EEES9_NS1_10InputValueIiSC_EEjiLb0EiEEvT0_T1_T2_iT3_T4_T5_ --------------------------
	.section	.text._ZN3cub18CUB_300001_SM_10006detail4scan16DeviceScanKernelINS2_10policy_hubIiiijN4cuda3std3__44plusIvEEE10Policy1000EPiSC_NS0_13ScanTileStateIiLb1EEES9_NS1_10InputValueIiSC_EEjiLb0EiEEvT0_T1_T2_iT3_T4_T5_,"ax",@progbits
	.align	128
        .global         _ZN3cub18CUB_300001_SM_10006detail4scan16DeviceScanKernelINS2_10policy_hubIiiijN4cuda3std3__44plusIvEEE10Policy1000EPiSC_NS0_13ScanTileStateIiLb1EEES9_NS1_10InputValueIiSC_EEjiLb0EiEEvT0_T1_T2_iT3_T4_T5_
        .type           _ZN3cub18CUB_300001_SM_10006detail4scan16DeviceScanKernelINS2_10policy_hubIiiijN4cuda3std3__44plusIvEEE10Policy1000EPiSC_NS0_13ScanTileStateIiLb1EEES9_NS1_10InputValueIiSC_EEjiLb0EiEEvT0_T1_T2_iT3_T4_T5_,@function
        .size           _ZN3cub18CUB_300001_SM_10006detail4scan16DeviceScanKernelINS2_10policy_hubIiiijN4cuda3std3__44plusIvEEE10Policy1000EPiSC_NS0_13ScanTileStateIiLb1EEES9_NS1_10InputValueIiSC_EEjiLb0EiEEvT0_T1_T2_iT3_T4_T5_,(.L_x_191 - _ZN3cub18CUB_300001_SM_10006detail4scan16DeviceScanKernelINS2_10policy_hubIiiijN4cuda3std3__44plusIvEEE10Policy1000EPiSC_NS0_13ScanTileStateIiLb1EEES9_NS1_10InputValueIiSC_EEjiLb0EiEEvT0_T1_T2_iT3_T4_T5_)
        .other          _ZN3cub18CUB_300001_SM_10006detail4scan16DeviceScanKernelINS2_10policy_hubIiiijN4cuda3std3__44plusIvEEE10Policy1000EPiSC_NS0_13ScanTileStateIiLb1EEES9_NS1_10InputValueIiSC_EEjiLb0EiEEvT0_T1_T2_iT3_T4_T5_,@"STO_CUDA_ENTRY STV_DEFAULT"
_ZN3cub18CUB_300001_SM_10006detail4scan16DeviceScanKernelINS2_10policy_hubIiiijN4cuda3std3__44plusIvEEE10Policy1000EPiSC_NS0_13ScanTileStateIiLb1EEES9_NS1_10InputValueIiSC_EEjiLb0EiEEvT0_T1_T2_iT3_T4_T5_:
.text._ZN3cub18CUB_300001_SM_10006detail4scan16DeviceScanKernelINS2_10policy_hubIiiijN4cuda3std3__44plusIvEEE10Policy1000EPiSC_NS0_13ScanTileStateIiLb1EEES9_NS1_10InputValueIiSC_EEjiLb0EiEEvT0_T1_T2_iT3_T4_T5_:
[----:B------:R-:W-:Y:S01]  /*0000*/  LDC R1, c[0x0][0x37c] ;  /* 0x0000df00ff017b82 */ /* 0x000fe20000000800 */
[----:B------:R-:W0:Y:S07]  /*0010*/  LDCU UR4, c[0x0][0x3a0] ;  /* 0x00007400ff0477ac */ /* 0x000e2e0008000800 */
[----:B------:R-:W1:Y:S01]  /*0020*/  LDC R38, c[0x0][0x398] ;  /* 0x0000e600ff267b82 */ /* 0x000e620000000800 */
[----:B------:R-:W2:Y:S01]  /*0030*/  LDCU.64 UR8, c[0x0][0x358] ;  /* 0x00006b00ff0877ac */ /* 0x000ea20008000a00 */
[----:B------:R-:W3:Y:S01]  /*0040*/  LDCU UR5, c[0x0][0x3b0] ;  /* 0x00007600ff0577ac */ /* 0x000ee20008000800 */
[----:B0-----:R-:W-:-:S06]  /*0050*/  UPRMT UR4, UR4, 0x7770, URZ ;  /* 0x0000777004047896 */ /* 0x001fcc00080000ff */
[----:B------:R-:W-:-:S13]  /*0060*/  ISETP.NE.AND P0, PT, RZ, UR4, PT ;  /* 0x00000004ff007c0c */ /* 0x000fda000bf05270 */
[----:B------:R-:W2:Y:S02]  /*0070*/  @P0 LDC.64 R2, c[0x0][0x3a8] ;  /* 0x0000ea00ff020b82 */ /* 0x000ea40000000a00 */
[----:B--2---:R0:W5:Y:S06]  /*0080*/  @P0 LDG.E R39, desc[UR8][R2.64] ;  /* 0x0000000802270981 */ /* 0x00416c000c1e1900 */
[----:B------:R-:W1:Y:S02]  /*0090*/  S2UR UR4, SR_CTAID.X ;  /* 0x00000000000479c3 */ /* 0x000e640000002500 */
[----:B-1----:R-:W-:-:S04]  /*00a0*/  VIADD R38, R38, UR4 ;  /* 0x0000000426267c36 */ /* 0x002fc80008000000 */
[----:B------:R-:W-:-:S05]  /*00b0*/  IMAD R5, R38, 0x2100, RZ ;  /* 0x0000210026057824 */ /* 0x000fca00078e02ff */
[----:B---3--:R-:W-:Y:S01]  /*00c0*/  IADD3 R0, PT, PT, -R5, UR5, RZ ;  /* 0x0000000505007c10 */ /* 0x008fe2000fffe1ff */
[----:B------:R-:W1:Y:S03]  /*00d0*/  @!P0 LDC R39, c[0x0][0x3a8] ;  /* 0x0000ea00ff278b82 */ /* 0x000e660000000800 */
[----:B------:R-:W-:-:S13]  /*00e0*/  ISETP.GE.U32.AND P0, PT, R0, 0x2101, PT ;  /* 0x000021010000780c */ /* 0x000fda0003f06070 */
[----:B0-----:R-:W-:Y:S05]  /*00f0*/  @!P0 BRA `(.L_x_0) ;  /* 0x0000001c00848947 */ /* 0x001fea0003800000 */
[----:B------:R-:W0:Y:S01]  /*0100*/  S2R R49, SR_TID.X ;  /* 0x0000000000317919 */ /* 0x000e220000002100 */
[----:B------:R-:W2:Y:S01]  /*0110*/  LDCU.64 UR4, c[0x0][0x380] ;  /* 0x00007000ff0477ac */ /* 0x000ea20008000a00 */
[C---:B0-----:R-:W-:Y:S02]  /*0120*/  LOP3.LUT R0, R49.reuse, 0x1f, RZ, 0xc0, !PT ;  /* 0x0000001f31007812 */ /* 0x041fe400078ec0ff */
[----:B------:R-:W-:-:S05]  /*0130*/  LOP3.LUT R3, R49, 0x3e0, RZ, 0xc0, !PT ;  /* 0x000003e031037812 */ /* 0x000fca00078ec0ff */
[----:B------:R-:W-:-:S05]  /*0140*/  IMAD R0, R3, 0x16, R0 ;  /* 0x0000001603007824 */ /* 0x000fca00078e0200 */
[----:B------:R-:W-:-:S05]  /*0150*/  IADD3 R0, P0, PT, R5, R0, RZ ;  /* 0x0000000005007210 */ /* 0x000fca0007f1e0ff */
[----:B------:R-:W-:Y:S02]  /*0160*/  IMAD.X R3, RZ, RZ, RZ, P0 ;  /* 0x000000ffff037224 */ /* 0x000fe400000e06ff */
[----:B------:R-:W-:-:S03]  /*0170*/  IMAD.SHL.U32 R45, R0, 0x4, RZ ;  /* 0x00000004002d7824 */ /* 0x000fc600078e00ff */
[----:B------:R-:W-:Y:S02]  /*0180*/  SHF.L.U64.HI R3, R0, 0x2, R3 ;  /* 0x0000000200037819 */ /* 0x000fe40000010203 */
[----:B--2---:R-:W-:-:S04]  /*0190*/  IADD3 R4, P0, PT, R45, UR4, RZ ;  /* 0x000000042d047c10 */ /* 0x004fc8000ff1e0ff */
[----:B------:R-:W-:-:S05]  /*01a0*/  IADD3.X R5, PT, PT, R3, UR5, RZ, P0, !PT ;  /* 0x0000000503057c10 */ /* 0x000fca00087fe4ff */
[----:B------:R-:W2:Y:S04]  /*01b0*/  LDG.E R7, desc[UR8][R4.64] ;  /* 0x0000000804077981 */ /* 0x000ea8000c1e1900 */
[----:B------:R-:W3:Y:S04]  /*01c0*/  LDG.E R9, desc[UR8][R4.64+0x80] ;  /* 0x0000800804097981 */ /* 0x000ee8000c1e1900 */
[----:B------:R-:W4:Y:S04]  /*01d0*/  LDG.E R11, desc[UR8][R4.64+0x100] ;  /* 0x00010008040b7981 */ /* 0x000f28000c1e1900 */
        /* <DEDUP_REMOVED lines=18> */
[----:B------:R-:W4:Y:S01]  /*0300*/  LDG.E R18, desc[UR8][R4.64+0xa80] ;  /* 0x000a800804127981 */ /* 0x000f22000c1e1900 */
[----:B------:R-:W0:Y:S01]  /*0310*/  S2UR UR5, SR_CgaCtaId ;  /* 0x00000000000579c3 */ /* 0x000e220000008800 */
[----:B------:R-:W-:Y:S01]  /*0320*/  SHF.R.U32.HI R40, RZ, 0x5, R49 ;  /* 0x00000005ff287819 */ /* 0x000fe20000011631 */
[----:B------:R-:W-:Y:S01]  /*0330*/  UMOV UR4, 0x400 ;  /* 0x0000040000047882 */ /* 0x000fe20000000000 */
[----:B------:R-:W1:Y:S01]  /*0340*/  S2R R47, SR_LANEID ;  /* 0x00000000002f7919 */ /* 0x000e620000000000 */
[----:B------:R-:W-:Y:S01]  /*0350*/  ISETP.NE.AND P0, PT, R38, RZ, PT ;  /* 0x000000ff2600720c */ /* 0x000fe20003f05270 */
[----:B------:R-:W-:Y:S01]  /*0360*/  BSSY.RECONVERGENT B0, `(.L_x_1) ;  /* 0x0000168000007945 */ /* 0x000fe20003800200 */
[----:B0-----:R-:W-:Y:S01]  /*0370*/  ULEA UR4, UR5, UR4, 0x18 ;  /* 0x0000000405047291 */ /* 0x001fe2000f8ec0ff */
[----:B-1----:R-:W-:-:S05]  /*0380*/  IMAD R2, R40, 0x2c0, R47 ;  /* 0x000002c028027824 */ /* 0x002fca00078e022f */
[----:B------:R-:W-:-:S05]  /*0390*/  LEA R2, R2, UR4, 0x2 ;  /* 0x0000000402027c11 */ /* 0x000fca000f8e10ff */
[----:B------:R-:W-:Y:S01]  /*03a0*/  IMAD R0, R47, 0x54, R2 ;  /* 0x000000542f007824 */ /* 0x000fe200078e0202 */
[----:B--2---:R0:W-:Y:S04]  /*03b0*/  STS [R2], R7 ;  /* 0x0000000702007388 */ /* 0x0041e80000000800 */
[----:B---3--:R0:W-:Y:S04]  /*03c0*/  STS [R2+0x80], R9 ;  /* 0x0000800902007388 */ /* 0x0081e80000000800 */
[----:B----4-:R0:W-:Y:S04]  /*03d0*/  STS [R2+0x100], R11 ;  /* 0x0001000b02007388 */ /* 0x0101e80000000800 */
[----:B------:R0:W-:Y:S04]  /*03e0*/  STS [R2+0x180], R13 ;  /* 0x0001800d02007388 */ /* 0x0001e80000000800 */
        /* <DEDUP_REMOVED lines=17> */
[----:B------:R0:W-:Y:S01]  /*0500*/  STS [R2+0xa80], R18 ;  /* 0x000a801202007388 */ /* 0x0001e20000000800 */
[----:B------:R-:W-:-:S03]  /*0510*/  NOP ;  /* 0x0000000000007918 */ /* 0x000fc60000000000 */
[----:B------:R0:W1:Y:S04]  /*0520*/  LDS.64 R4, [R0] ;  /* 0x0000000000047984 */ /* 0x0000680000000a00 */
[----:B------:R0:W2:Y:S04]  /*0530*/  LDS.64 R6, [R0+0x8] ;  /* 0x0000080000067984 */ /* 0x0000a80000000a00 */
[----:B------:R0:W3:Y:S04]  /*0540*/  LDS.64 R8, [R0+0x10] ;  /* 0x0000100000087984 */ /* 0x0000e80000000a00 */
[----:B------:R0:W4:Y:S04]  /*0550*/  LDS.64 R10, [R0+0x18] ;  /* 0x00001800000a7984 */ /* 0x0001280000000a00 */
[----:B------:R0:W0:Y:S04]  /*0560*/  LDS.64 R12, [R0+0x20] ;  /* 0x00002000000c7984 */ /* 0x0000280000000a00 */
[----:B------:R0:W0:Y:S04]  /*0570*/  LDS.64 R14, [R0+0x28] ;  /* 0x00002800000e7984 */ /* 0x0000280000000a00 */
[----:B------:R0:W0:Y:S04]  /*0580*/  LDS.64 R28, [R0+0x30] ;  /* 0x00003000001c7984 */ /* 0x0000280000000a00 */
[----:B------:R0:W0:Y:S04]  /*0590*/  LDS.64 R30, [R0+0x38] ;  /* 0x00003800001e7984 */ /* 0x0000280000000a00 */
[----:B------:R0:W0:Y:S04]  /*05a0*/  LDS.64 R32, [R0+0x40] ;  /* 0x0000400000207984 */ /* 0x0000280000000a00 */
[----:B------:R0:W0:Y:S04]  /*05b0*/  LDS.64 R34, [R0+0x48] ;  /* 0x0000480000227984 */ /* 0x0000280000000a00 */
[----:B------:R0:W0:Y:S01]  /*05c0*/  LDS.64 R36, [R0+0x50] ;  /* 0x0000500000247984 */ /* 0x0000220000000a00 */
[----:B------:R-:W-:Y:S06]  /*05d0*/  BAR.SYNC.DEFER_BLOCKING 0x0 ;  /* 0x0000000000007b1d */ /* 0x000fec0000010000 */
[----:B-1----:R-:W-:Y:S05]  /*05e0*/  @P0 BRA `(.L_x_2) ;  /* 0x00000004001c0947 */ /* 0x002fea0003800000 */
[----:B0-2---:R-:W-:Y:S02]  /*05f0*/  IADD3 R16, PT, PT, R6, R5, R4 ;  /* 0x0000000506107210 */ /* 0x005fe40007ffe004 */
[C---:B------:R-:W-:Y:S02]  /*0600*/  ISETP.NE.AND P1, PT, R47.reuse, 0x1f, PT ;  /* 0x0000001f2f00780c */ /* 0x040fe40003f25270 */
[----:B---3--:R-:W-:Y:S02]  /*0610*/  IADD3 R16, PT, PT, R8, R7, R16 ;  /* 0x0000000708107210 */ /* 0x008fe40007ffe010 */
[----:B------:R-:W-:Y:S02]  /*0620*/  ISETP.NE.AND P2, PT, R47, RZ, PT ;  /* 0x000000ff2f00720c */ /* 0x000fe40003f45270 */
[----:B----4-:R-:W-:-:S04]  /*0630*/  IADD3 R16, PT, PT, R10, R9, R16 ;  /* 0x000000090a107210 */ /* 0x010fc80007ffe010 */
[----:B------:R-:W-:-:S03]  /*0640*/  IADD3 R16, PT, PT, R12, R11, R16 ;  /* 0x0000000b0c107210 */ /* 0x000fc60007ffe010 */
[----:B------:R-:W-:Y:S02]  /*0650*/  @!P1 LEA R43, R40, UR4, 0x2 ;  /* 0x00000004282b9c11 */ /* 0x000fe4000f8e10ff */
[----:B------:R-:W-:-:S04]  /*0660*/  IADD3 R16, PT, PT, R14, R13, R16 ;  /* 0x0000000d0e107210 */ /* 0x000fc80007ffe010 */
[----:B------:R-:W-:-:S04]  /*0670*/  IADD3 R16, PT, PT, R28, R15, R16 ;  /* 0x0000000f1c107210 */ /* 0x000fc80007ffe010 */
[----:B------:R-:W-:-:S04]  /*0680*/  IADD3 R16, PT, PT, R30, R29, R16 ;  /* 0x0000001d1e107210 */ /* 0x000fc80007ffe010 */
[----:B------:R-:W-:-:S04]  /*0690*/  IADD3 R16, PT, PT, R32, R31, R16 ;  /* 0x0000001f20107210 */ /* 0x000fc80007ffe010 */
[----:B------:R-:W-:-:S04]  /*06a0*/  IADD3 R16, PT, PT, R34, R33, R16 ;  /* 0x0000002122107210 */ /* 0x000fc80007ffe010 */
[----:B------:R-:W-:-:S05]  /*06b0*/  IADD3 R16, PT, PT, R36, R35, R16 ;  /* 0x0000002324107210 */ /* 0x000fca0007ffe010 */
[----:B------:R-:W-:-:S05]  /*06c0*/  IMAD.IADD R37, R37, 0x1, R16 ;  /* 0x0000000125257824 */ /* 0x000fca00078e0210 */
[----:B------:R-:W0:Y:S02]  /*06d0*/  SHFL.UP P0, R16, R37, 0x1, RZ ;  /* 0x0420000025107989 */ /* 0x000e2400000000ff */
[----:B0-----:R-:W-:-:S05]  /*06e0*/  @P0 IMAD.IADD R16, R37, 0x1, R16 ;  /* 0x0000000125100824 */ /* 0x001fca00078e0210 */
[----:B------:R-:W0:Y:S02]  /*06f0*/  SHFL.UP P0, R21, R16, 0x2, RZ ;  /* 0x0440000010157989 */ /* 0x000e2400000000ff */
[----:B0-----:R-:W-:-:S05]  /*0700*/  @P0 IMAD.IADD R21, R16, 0x1, R21 ;  /* 0x0000000110150824 */ /* 0x001fca00078e0215 */
[----:B------:R-:W0:Y:S02]  /*0710*/  SHFL.UP P0, R24, R21, 0x4, RZ ;  /* 0x0480000015187989 */ /* 0x000e2400000000ff */
[----:B0-----:R-:W-:-:S05]  /*0720*/  @P0 IMAD.IADD R24, R21, 0x1, R24 ;  /* 0x0000000115180824 */ /* 0x001fca00078e0218 */
[----:B------:R-:W0:Y:S02]  /*0730*/  SHFL.UP P0, R41, R24, 0x8, RZ ;  /* 0x0500000018297989 */ /* 0x000e2400000000ff */
[----:B0-----:R-:W-:-:S05]  /*0740*/  @P0 IMAD.IADD R41, R24, 0x1, R41 ;  /* 0x0000000118290824 */ /* 0x001fca00078e0229 */
[----:B------:R-:W0:Y:S02]  /*0750*/  SHFL.UP P0, R38, R41, 0x10, RZ ;  /* 0x0600000029267989 */ /* 0x000e2400000000ff */
[----:B0-----:R-:W-:Y:S01]  /*0760*/  @P0 IMAD.IADD R38, R41, 0x1, R38 ;  /* 0x0000000129260824 */ /* 0x001fe200078e0226 */
[----:B------:R-:W-:-:S03]  /*0770*/  ISETP.NE.AND P0, PT, R40, 0x2, PT ;  /* 0x000000022800780c */ /* 0x000fc60003f05270 */
[----:B------:R-:W-:Y:S01]  /*0780*/  IMAD.IADD R37, R38, 0x1, -R37 ;  /* 0x0000000126257824 */ /* 0x000fe200078e0a25 */
[----:B------:R-:W-:Y:S01]  /*0790*/  @!P1 STS [R43+0x10], R38 ;  /* 0x000010262b009388 */ /* 0x000fe20000000800 */
[----:B------:R-:W-:Y:S01]  /*07a0*/  BAR.SYNC.DEFER_BLOCKING 0x0 ;  /* 0x0000000000007b1d */ /* 0x000fe20000010000 */
[----:B------:R-:W-:Y:S02]  /*07b0*/  ISETP.NE.AND P1, PT, R40, 0x9, PT ;  /* 0x000000092800780c */ /* 0x000fe40003f25270 */
[----:B------:R-:W-:-:S03]  /*07c0*/  SEL R37, R37, RZ, P2 ;  /* 0x000000ff25257207 */ /* 0x000fc60001000000 */
[----:B------:R-:W0:Y:S04]  /*07d0*/  LDS.128 R16, [UR4+0x10] ;  /* 0x00001004ff107984 */ /* 0x000e280008000c00 */
[----:B------:R-:W1:Y:S04]  /*07e0*/  LDS.128 R20, [UR4+0x20] ;  /* 0x00002004ff147984 */ /* 0x000e680008000c00 */
[----:B------:R-:W2:Y:S01]  /*07f0*/  LDS.128 R24, [UR4+0x30] ;  /* 0x00003004ff187984 */ /* 0x000ea20008000c00 */
[----:B0-----:R-:W-:-:S04]  /*0800*/  IMAD.IADD R17, R16, 0x1, R17 ;  /* 0x0000000110117824 */ /* 0x001fc800078e0211 */
[----:B------:R-:W-:Y:S01]  /*0810*/  IMAD.IADD R18, R18, 0x1, R17 ;  /* 0x0000000112127824 */ /* 0x000fe200078e0211 */
[----:B------:R-:W-:Y:S02]  /*0820*/  SEL R16, R17, R16, !P0 ;  /* 0x0000001011107207 */ /* 0x000fe40004000000 */
[----:B------:R-:W-:Y:S01]  /*0830*/  ISETP.NE.AND P0, PT, R40, 0x3, PT ;  /* 0x000000032800780c */ /* 0x000fe20003f05270 */
[----:B------:R-:W-:-:S03]  /*0840*/  IMAD.IADD R19, R19, 0x1, R18 ;  /* 0x0000000113137824 */ /* 0x000fc600078e0212 */
[----:B------:R-:W-:Y:S01]  /*0850*/  SEL R16, R18, R16, !P0 ;  /* 0x0000001012107207 */ /* 0x000fe20004000000 */
[----:B-1----:R-:W-:Y:S01]  /*0860*/  IMAD.IADD R20, R19, 0x1, R20 ;  /* 0x0000000113147824 */ /* 0x002fe200078e0214 */
[----:B------:R-:W-:-:S03]  /*0870*/  ISETP.NE.AND P0, PT, R40, 0x4, PT ;  /* 0x000000042800780c */ /* 0x000fc60003f05270 */
[----:B------:R-:W-:Y:S01]  /*0880*/  IMAD.IADD R21, R21, 0x1, R20 ;  /* 0x0000000115157824 */ /* 0x000fe200078e0214 */
[----:B------:R-:W-:Y:S02]  /*0890*/  SEL R16, R19, R16, !P0 ;  /* 0x0000001013107207 */ /* 0x000fe40004000000 */
[----:B------:R-:W-:Y:S01]  /*08a0*/  ISETP.NE.AND P0, PT, R40, 0x5, PT ;  /* 0x000000052800780c */ /* 0x000fe20003f05270 */
[----:B------:R-:W-:-:S03]  /*08b0*/  IMAD.IADD R22, R22, 0x1, R21 ;  /* 0x0000000116167824 */ /* 0x000fc600078e0215 */
[----:B------:R-:W-:Y:S01]  /*08c0*/  SEL R16, R20, R16, !P0 ;  /* 0x0000001014107207 */ /* 0x000fe20004000000 */
[----:B------:R-:W-:Y:S01]  /*08d0*/  IMAD.IADD R23, R23, 0x1, R22 ;  /* 0x0000000117177824 */ /* 0x000fe200078e0216 */
[----:B------:R-:W-:-:S03]  /*08e0*/  ISETP.NE.AND P0, PT, R40, 0x6, PT ;  /* 0x000000062800780c */ /* 0x000fc60003f05270 */
[----:B--2---:R-:W-:Y:S01]  /*08f0*/  IMAD.IADD R24, R23, 0x1, R24 ;  /* 0x0000000117187824 */ /* 0x004fe200078e0218 */
[----:B------:R-:W-:Y:S02]  /*0900*/  SEL R16, R21, R16, !P0 ;  /* 0x0000001015107207 */ /* 0x000fe40004000000 */
[----:B------:R-:W-:Y:S01]  /*0910*/  ISETP.NE.AND P0, PT, R40, 0x7, PT ;  /* 0x000000072800780c */ /* 0x000fe20003f05270 */
[----:B------:R-:W-:-:S03]  /*0920*/  IMAD.IADD R25, R25, 0x1, R24 ;  /* 0x0000000119197824 */ /* 0x000fc600078e0218 */
[----:B------:R-:W-:Y:S01]  /*0930*/  SEL R16, R22, R16, !P0 ;  /* 0x0000001016107207 */ /* 0x000fe20004000000 */
[----:B------:R-:W-:Y:S01]  /*0940*/  IMAD.IADD R26, R26, 0x1, R25 ;  /* 0x000000011a1a7824 */ /* 0x000fe200078e0219 */
[----:B------:R-:W-:-:S04]  /*0950*/  ISETP.NE.AND P0, PT, R40, 0x8, PT ;  /* 0x000000082800780c */ /* 0x000fc80003f05270 */
[----:B------:R-:W-:Y:S02]  /*0960*/  SEL R16, R23, R16, !P0 ;  /* 0x0000001017107207 */ /* 0x000fe40004000000 */
[----:B------:R-:W-:Y:S02]  /*0970*/  ISETP.NE.AND P0, PT, R40, 0xa, PT ;  /* 0x0000000a2800780c */ /* 0x000fe40003f05270 */
[----:B------:R-:W-:Y:S02]  /*0980*/  SEL R16, R24, R16, !P1 ;  /* 0x0000001018107207 */ /* 0x000fe40004800000 */
[----:B------:R-:W-:Y:S02]  /*0990*/  ISETP.NE.AND P1, PT, R40, 0xb, PT ;  /* 0x0000000b2800780c */ /* 0x000fe40003f25270 */
[----:B------:R-:W-:Y:S02]  /*09a0*/  SEL R16, R25, R16, !P0 ;  /* 0x0000001019107207 */ /* 0x000fe40004000000 */
[----:B------:R-:W-:-:S02]  /*09b0*/  ISETP.GE.U32.AND P0, PT, R49, 0x20, PT ;  /* 0x000000203100780c */ /* 0x000fc40003f06070 */
[----:B------:R-:W-:Y:S02]  /*09c0*/  SEL R16, R26, R16, !P1 ;  /* 0x000000101a107207 */ /* 0x000fe40004800000 */
[----:B------:R-:W-:Y:S02]  /*09d0*/  ISETP.NE.AND P1, PT, R49, RZ, PT ;  /* 0x000000ff3100720c */ /* 0x000fe40003f25270 */
[----:B------:R-:W-:Y:S02]  /*09e0*/  SEL R16, R16, RZ, P0 ;  /* 0x000000ff10107207 */ /* 0x000fe40000000000 */
[--C-:B-----5:R-:W-:Y:S02]  /*09f0*/  IADD3 R27, PT, PT, R26, R27, R39.reuse ;  /* 0x0000001b1a1b7210 */ /* 0x120fe40007ffe027 */
[----:B------:R-:W-:-:S07]  /*0a00*/  IADD3 R16, PT, PT, R16, R37, R39 ;  /* 0x0000002510107210 */ /* 0x000fce0007ffe027 */
[----:B------:R-:W-:Y:S05]  /*0a10*/  @P1 BRA `(.L_x_3) ;  /* 0x0000000c00f01947 */ /* 0x000fea0003800000 */
[----:B------:R-:W0:Y:S01]  /*0a20*/  LDC.64 R18, c[0x0][0x390] ;  /* 0x0000e400ff127b82 */ /* 0x000e220000000a00 */
[----:B------:R-:W-:-:S05]  /*0a30*/  IMAD.MOV.U32 R26, RZ, RZ, 0x65 ;  /* 0x00000065ff1a7424 */ /* 0x000fca00078e00ff */
[----:B0-----:R0:W-:Y:S01]  /*0a40*/  ST.E.64.STRONG.GPU desc[UR8][R18.64+0x100], R26 ;  /* 0x0001001a12007985 */ /* 0x0011e2000c10fb08 */
[----:B------:R-:W-:Y:S05]  /*0a50*/  BRA `(.L_x_3) ;  /* 0x0000000c00e07947 */ /* 0x000fea0003800000 */
.L_x_2:
        /* <DEDUP_REMOVED lines=20> */
[----:B-----5:R-:W0:Y:S02]  /*0ba0*/  SHFL.UP P0, R39, R24, 0x8, RZ ;  /* 0x0500000018277989 */ /* 0x020e2400000000ff */
[----:B0-----:R-:W-:-:S05]  /*0bb0*/  @P0 IMAD.IADD R39, R24, 0x1, R39 ;  /* 0x0000000118270824 */ /* 0x001fca00078e0227 */
[----:B------:R-:W0:Y:S02]  /*0bc0*/  SHFL.UP P0, R42, R39, 0x10, RZ ;  /* 0x06000000272a7989 */ /* 0x000e2400000000ff */
[----:B0-----:R-:W-:Y:S01]  /*0bd0*/  @P0 IMAD.IADD R42, R39, 0x1, R42 ;  /* 0x00000001272a0824 */ /* 0x001fe200078e022a */
[----:B------:R-:W-:-:S03]  /*0be0*/  ISETP.NE.AND P0, PT, R40, 0x2, PT ;  /* 0x000000022800780c */ /* 0x000fc60003f05270 */
[----:B------:R-:W-:Y:S01]  /*0bf0*/  IMAD.IADD R37, R42, 0x1, -R37 ;  /* 0x000000012a257824 */ /* 0x000fe200078e0a25 */
[----:B------:R-:W-:Y:S01]  /*0c00*/  @!P1 STS [R41+0x10], R42 ;  /* 0x0000102a29009388 */ /* 0x000fe20000000800 */
[----:B------:R-:W-:Y:S01]  /*0c10*/  BAR.SYNC.DEFER_BLOCKING 0x0 ;  /* 0x0000000000007b1d */ /* 0x000fe20000010000 */
[----:B------:R-:W-:-:S05]  /*0c20*/  ISETP.NE.AND P1, PT, R40, 0x9, PT ;  /* 0x000000092800780c */ /* 0x000fca0003f25270 */
[----:B------:R-:W0:Y:S04]  /*0c30*/  LDS.128 R16, [UR4+0x10] ;  /* 0x00001004ff107984 */ /* 0x000e280008000c00 */
[----:B------:R-:W1:Y:S04]  /*0c40*/  LDS.128 R20, [UR4+0x20] ;  /* 0x00002004ff147984 */ /* 0x000e680008000c00 */
[----:B------:R-:W2:Y:S01]  /*0c50*/  LDS.128 R24, [UR4+0x30] ;  /* 0x00003004ff187984 */ /* 0x000ea20008000c00 */
[----:B0-----:R-:W-:-:S04]  /*0c60*/  IMAD.IADD R17, R16, 0x1, R17 ;  /* 0x0000000110117824 */ /* 0x001fc800078e0211 */
[----:B------:R-:W-:Y:S01]  /*0c70*/  IMAD.IADD R18, R18, 0x1, R17 ;  /* 0x0000000112127824 */ /* 0x000fe200078e0211 */
[----:B------:R-:W-:Y:S02]  /*0c80*/  SEL R16, R17, R16, !P0 ;  /* 0x0000001011107207 */ /* 0x000fe40004000000 */
[----:B------:R-:W-:Y:S01]  /*0c90*/  ISETP.NE.AND P0, PT, R40, 0x3, PT ;  /* 0x000000032800780c */ /* 0x000fe20003f05270 */
[----:B------:R-:W-:Y:S01]  /*0ca0*/  IMAD.IADD R19, R19, 0x1, R18 ;  /* 0x0000000113137824 */ /* 0x000fe200078e0212 */
[----:B------:R-:W-:Y:S02]  /*0cb0*/  SEL R17, R37, RZ, P2 ;  /* 0x000000ff25117207 */ /* 0x000fe40001000000 */
        /* <DEDUP_REMOVED lines=16> */
[----:B------:R-:W-:-:S03]  /*0dc0*/  ISETP.NE.AND P0, PT, R40, 0x8, PT ;  /* 0x000000082800780c */ /* 0x000fc60003f05270 */
[----:B------:R-:W-:Y:S01]  /*0dd0*/  IMAD.IADD R27, R27, 0x1, R26 ;  /* 0x000000011b1b7824 */ /* 0x000fe200078e021a */
[----:B------:R-:W-:Y:S02]  /*0de0*/  SEL R16, R23, R16, !P0 ;  /* 0x0000001017107207 */ /* 0x000fe40004000000 */
[----:B------:R-:W-:Y:S02]  /*0df0*/  ISETP.NE.AND P0, PT, R40, 0xa, PT ;  /* 0x0000000a2800780c */ /* 0x000fe40003f05270 */
[----:B------:R-:W-:Y:S02]  /*0e00*/  SEL R16, R24, R16, !P1 ;  /* 0x0000001018107207 */ /* 0x000fe40004800000 */
[----:B------:R-:W-:Y:S02]  /*0e10*/  ISETP.NE.AND P1, PT, R40, 0xb, PT ;  /* 0x0000000b2800780c */ /* 0x000fe40003f25270 */
[----:B------:R-:W-:Y:S02]  /*0e20*/  SEL R16, R25, R16, !P0 ;  /* 0x0000001019107207 */ /* 0x000fe40004000000 */
[----:B------:R-:W-:-:S02]  /*0e30*/  ISETP.GT.U32.AND P0, PT, R49, 0x1f, PT ;  /* 0x0000001f3100780c */ /* 0x000fc40003f04070 */
[----:B------:R-:W-:Y:S02]  /*0e40*/  SEL R16, R26, R16, !P1 ;  /* 0x000000101a107207 */ /* 0x000fe40004800000 */
[----:B------:R-:W-:-:S03]  /*0e50*/  ISETP.GE.U32.AND P1, PT, R49, 0x20, PT ;  /* 0x000000203100780c */ /* 0x000fc60003f26070 */
[----:B------:R-:W-:-:S05]  /*0e60*/  IMAD.IADD R16, R16, 0x1, R17 ;  /* 0x0000000110107824 */ /* 0x000fca00078e0211 */
[----:B------:R-:W-:Y:S01]  /*0e70*/  SEL R46, R37, R16, !P1 ;  /* 0x00000010252e7207 */ /* 0x000fe20004800000 */
[----:B------:R-:W-:Y:S06]  /*0e80*/  @P0 BRA `(.L_x_4) ;  /* 0x0000000800b00947 */ /* 0x000fec0003800000 */
[----:B------:R-:W0:Y:S01]  /*0e90*/  LDC.64 R16, c[0x0][0x390] ;  /* 0x0000e400ff107b82 */ /* 0x000e220000000a00 */
[----:B------:R-:W-:Y:S02]  /*0ea0*/  ISETP.NE.AND P1, PT, R49, RZ, PT ;  /* 0x000000ff3100720c */ /* 0x000fe40003f25270 */
[----:B------:R-:W-:-:S05]  /*0eb0*/  LOP3.LUT R21, RZ, R49, RZ, 0x33, !PT ;  /* 0x00000031ff157212 */ /* 0x000fca00078e33ff */
[----:B------:R-:W-:-:S06]  /*0ec0*/  IMAD.IADD R21, R38, 0x1, R21 ;  /* 0x0000000126157824 */ /* 0x000fcc00078e0215 */
[----:B------:R-:W-:Y:S01]  /*0ed0*/  @!P1 IMAD.MOV.U32 R26, RZ, RZ, 0x64 ;  /* 0x00000064ff1a9424 */ /* 0x000fe200078e00ff */
[----:B------:R1:W-:Y:S01]  /*0ee0*/  @!P1 STS [UR4+0xc], R27 ;  /* 0x00000c1bff009988 */ /* 0x0003e20008000804 */
[----:B0-----:R-:W-:-:S04]  /*0ef0*/  IMAD.WIDE R24, R38, 0x8, R16 ;  /* 0x0000000826187825 */ /* 0x001fc800078e0210 */
[----:B------:R-:W-:Y:S01]  /*0f00*/  IMAD.WIDE R16, R21, 0x8, R16 ;  /* 0x0000000815107825 */ /* 0x000fe200078e0210 */
[----:B------:R1:W-:Y:S01]  /*0f10*/  @!P1 ST.E.64.STRONG.GPU desc[UR8][R24.64+0x100], R26 ;  /* 0x0001001a18009985 */ /* 0x0003e2000c10fb08 */
[----:B------:R-:W-:Y:S05]  /*0f20*/  NANOSLEEP 0x33e ;  /* 0x0000033e0000795d */ /* 0x000fea0003800000 */
[----:B------:R-:W2:Y:S01]  /*0f30*/  LD.E.64.STRONG.GPU R40, desc[UR8][R16.64+0x100] ;  /* 0x0001000810287980 */ /* 0x000ea2000c10fb00 */
[----:B------:R-:W-:Y:S01]  /*0f40*/  UMOV UR5, 0xffffffff ;  /* 0xffffffff00057882 */ /* 0x000fe20000000000 */
[----:B--2---:R-:W-:Y:S02]  /*0f50*/  ISETP.NE.AND P0, PT, R40, 0x63, PT ;  /* 0x000000632800780c */ /* 0x004fe40003f05270 */
[----:B-1----:R-:W-:Y:S11]  /*0f60*/  BRA.DIV UR5, `(.L_x_5) ;  /* 0x00000036053c7947 */ /* 0x002ff6000b800000 */
[----:B------:R-:W-:-:S13]  /*0f70*/  VOTE.ANY P0, !P0 ;  /* 0x0000000000ff7806 */ /* 0x000fda0004000100 */
.L_x_34:
[----:B------:R-:W-:Y:S05]  /*0f80*/  @!P0 BRA `(.L_x_6) ;  /* 0x0000000000748947 */ /* 0x000fea0003800000 */
[----:B------:R-:W-:-:S07]  /*0f90*/  IMAD.MOV.U32 R20, RZ, RZ, 0x3b8 ;  /* 0x000003b8ff147424 */ /* 0x000fce00078e00ff */
.L_x_8:
[----:B------:R-:W-:Y:S02]  /*0fa0*/  VIADD R23, R20, 0x1 ;  /* 0x0000000114177836 */ /* 0x000fe40000000000 */
[----:B------:R-:W-:Y:S02]  /*0fb0*/  IMAD R38, R38, 0x41a7, RZ ;  /* 0x000041a726267824 */ /* 0x000fe400078e02ff */
[----:B------:R-:W0:Y:S01]  /*0fc0*/  I2F.U32.RP R22, R23 ;  /* 0x0000001700167306 */ /* 0x000e220000209000 */
[----:B------:R-:W-:Y:S01]  /*0fd0*/  IMAD.MOV R37, RZ, RZ, -R23 ;  /* 0x000000ffff257224 */ /* 0x000fe200078e0a17 */
[----:B------:R-:W-:Y:S02]  /*0fe0*/  ISETP.NE.U32.AND P2, PT, R23, RZ, PT ;  /* 0x000000ff1700720c */ /* 0x000fe40003f45070 */
[----:B------:R-:W-:-:S04]  /*0ff0*/  LOP3.LUT R38, R38, 0x7fffffff, RZ, 0xc0, !PT ;  /* 0x7fffffff26267812 */ /* 0x000fc800078ec0ff */
[----:B0-----:R-:W0:Y:S02]  /*1000*/  MUFU.RCP R22, R22 ;  /* 0x0000001600167308 */ /* 0x001e240000001000 */
[----:B0-----:R-:W-:-:S06]  /*1010*/  VIADD R18, R22, 0xffffffe ;  /* 0x0ffffffe16127836 */ /* 0x001fcc0000000000 */
[----:B------:R0:W1:Y:S02]  /*1020*/  F2I.FTZ.U32.TRUNC.NTZ R19, R18 ;  /* 0x0000001200137305 */ /* 0x000064000021f000 */
[----:B0-----:R-:W-:Y:S02]  /*1030*/  IMAD.MOV.U32 R18, RZ, RZ, RZ ;  /* 0x000000ffff127224 */ /* 0x001fe400078e00ff */
[----:B-1----:R-:W-:-:S04]  /*1040*/  IMAD R37, R37, R19, RZ ;  /* 0x0000001325257224 */ /* 0x002fc800078e02ff */
[----:B------:R-:W-:-:S06]  /*1050*/  IMAD.HI.U32 R19, R19, R37, R18 ;  /* 0x0000002513137227 */ /* 0x000fcc00078e0012 */
[----:B------:R-:W-:-:S04]  /*1060*/  IMAD.HI.U32 R19, R19, R38, RZ ;  /* 0x0000002613137227 */ /* 0x000fc800078e00ff */
[----:B------:R-:W-:-:S04]  /*1070*/  IMAD.MOV R19, RZ, RZ, -R19 ;  /* 0x000000ffff137224 */ /* 0x000fc800078e0a13 */
[----:B------:R-:W-:-:S05]  /*1080*/  IMAD R22, R23, R19, R38 ;  /* 0x0000001317167224 */ /* 0x000fca00078e0226 */
[----:B------:R-:W-:-:S13]  /*1090*/  ISETP.GE.U32.AND P0, PT, R22, R23, PT ;  /* 0x000000171600720c */ /* 0x000fda0003f06070 */
[----:B------:R-:W-:-:S05]  /*10a0*/  @P0 IMAD.IADD R22, R22, 0x1, -R23 ;  /* 0x0000000116160824 */ /* 0x000fca00078e0a17 */
[----:B------:R-:W-:-:S13]  /*10b0*/  ISETP.GE.U32.AND P0, PT, R22, R23, PT ;  /* 0x000000171600720c */ /* 0x000fda0003f06070 */
[----:B------:R-:W-:Y:S01]  /*10c0*/  @P0 IMAD.IADD R22, R22, 0x1, -R23 ;  /* 0x0000000116160824 */ /* 0x000fe200078e0a17 */
[----:B------:R-:W-:-:S04]  /*10d0*/  @!P2 LOP3.LUT R22, RZ, R23, RZ, 0x33, !PT ;  /* 0x00000017ff16a212 */ /* 0x000fc800078e33ff */
[----:B------:R-:W-:Y:S05]  /*10e0*/  NANOSLEEP R22 ;  /* 0x000000160000735d */ /* 0x000fea0003800000 */
[----:B------:R-:W2:Y:S01]  /*10f0*/  LD.E.64.STRONG.GPU R40, desc[UR8][R16.64+0x100] ;  /* 0x0001000810287980 */ /* 0x000ea2000c10fb00 */
[----:B------:R-:W-:Y:S01]  /*1100*/  UMOV UR5, 0xffffffff ;  /* 0xffffffff00057882 */ /* 0x000fe20000000000 */
[----:B------:R-:W-:Y:S02]  /*1110*/  SHF.R.U32.HI R20, RZ, 0x1, R20 ;  /* 0x00000001ff147819 */ /* 0x000fe40000011614 */
[----:B--2---:R-:W-:Y:S01]  /*1120*/  ISETP.NE.AND P0, PT, R40, 0x63, PT ;  /* 0x000000632800780c */ /* 0x004fe20003f05270 */
[----:B------:R-:W-:-:S12]  /*1130*/  BRA.DIV UR5, `(.L_x_7) ;  /* 0x0000003205e87947 */ /* 0x000fd8000b800000 */
[----:B------:R-:W-:-:S13]  /*1140*/  VOTE.ANY P0, !P0 ;  /* 0x0000000000ff7806 */ /* 0x000fda0004000100 */
.L_x_37:
[----:B------:R-:W-:Y:S05]  /*1150*/  @P0 BRA `(.L_x_8) ;  /* 0xfffffffc00900947 */ /* 0x000fea000383ffff */
.L_x_6:
[----:B------:R-:W-:Y:S01]  /*1160*/  UMOV UR5, 0xffffffff ;  /* 0xffffffff00057882 */ /* 0x000fe20000000000 */
[----:B------:R-:W-:Y:S02]  /*1170*/  ISETP.NE.AND P0, PT, R40, 0x65, PT ;  /* 0x000000652800780c */ /* 0x000fe40003f05270 */
[----:B------:R-:W-:Y:S11]  /*1180*/  BRA.DIV UR5, `(.L_x_9) ;  /* 0x0000003205f47947 */ /* 0x000ff6000b800000 */
[----:B------:R-:W0:Y:S01]  /*1190*/  S2R R48, SR_GEMASK ;  /* 0x0000000000307919 */ /* 0x000e220000003c00 */
[----:B------:R-:W-:Y:S01]  /*11a0*/  VOTE.ANY R19, PT, !P0 ;  /* 0x0000000000137806 */ /* 0x000fe200040e0100 */
[C---:B------:R-:W-:Y:S01]  /*11b0*/  VIADD R22, R47.reuse, 0x2 ;  /* 0x000000022f167836 */ /* 0x040fe20000000000 */
[----:B------:R-:W1:Y:S01]  /*11c0*/  LDC.64 R42, c[0x0][0x390] ;  /* 0x0000e400ff2a7b82 */ /* 0x000e620000000a00 */
[C---:B------:R-:W-:Y:S02]  /*11d0*/  VIADD R23, R47.reuse, 0x4 ;  /* 0x000000042f177836 */ /* 0x040fe40000000000 */
[----:B------:R-:W-:Y:S01]  /*11e0*/  VIADD R26, R47, 0x8 ;  /* 0x000000082f1a7836 */ /* 0x000fe20000000000 */
[----:B-1----:R-:W-:Y:S02]  /*11f0*/  IADD3 R42, P3, PT, R42, 0x100, RZ ;  /* 0x000001002a2a7810 */ /* 0x002fe40007f7e0ff */
[----:B0-----:R-:W-:-:S03]  /*1200*/  LOP3.LUT R19, R19, 0x80000000, R48, 0xec, !PT ;  /* 0x8000000013137812 */ /* 0x001fc600078eec30 */
[----:B------:R-:W-:Y:S02]  /*1210*/  IMAD.X R43, RZ, RZ, R43, P3 ;  /* 0x000000ffff2b7224 */ /* 0x000fe400018e062b */
[----:B------:R-:W-:-:S05]  /*1220*/  VIADD R16, R19, 0xffffffff ;  /* 0xffffffff13107836 */ /* 0x000fca0000000000 */
[----:B------:R-:W-:-:S06]  /*1230*/  LOP3.LUT R16, R19, R16, RZ, 0xc, !PT ;  /* 0x0000001013107212 */ /* 0x000fcc00078e0cff */
[----:B------:R-:W0:Y:S02]  /*1240*/  POPC R16, R16 ;  /* 0x0000001000107309 */ /* 0x000e240000000000 */
[----:B0-----:R-:W0:Y:S01]  /*1250*/  SHFL.DOWN PT, R20, R41, 0x1, R16 ;  /* 0x0820000029147989 */ /* 0x001e2200000e0010 */
[----:B------:R-:W-:-:S04]  /*1260*/  ISETP.GE.AND P0, PT, R47, R16, PT ;  /* 0x000000102f00720c */ /* 0x000fc80003f06270 */
[----:B0-----:R-:W-:Y:S02]  /*1270*/  SEL R20, R20, RZ, !P0 ;  /* 0x000000ff14147207 */ /* 0x001fe40004000000 */
[----:B------:R-:W-:-:S03]  /*1280*/  ISETP.GT.AND P0, PT, R22, R16, PT ;  /* 0x000000101600720c */ /* 0x000fc60003f04270 */
[----:B------:R-:W-:-:S05]  /*1290*/  IMAD.IADD R37, R20, 0x1, R41 ;  /* 0x0000000114257824 */ /* 0x000fca00078e0229 */
[----:B------:R-:W0:Y:S02]  /*12a0*/  SHFL.DOWN PT, R20, R37, 0x2, R16 ;  /* 0x0840000025147989 */ /* 0x000e2400000e0010 */
[----:B0-----:R-:W-:Y:S02]  /*12b0*/  SEL R20, R20, RZ, !P0 ;  /* 0x000000ff14147207 */ /* 0x001fe40004000000 */
[----:B------:R-:W-:-:S03]  /*12c0*/  ISETP.GT.AND P0, PT, R23, R16, PT ;  /* 0x000000101700720c */ /* 0x000fc60003f04270 */
[----:B------:R-:W-:Y:S02]  /*12d0*/  IMAD.IADD R39, R37, 0x1, R20 ;  /* 0x0000000125277824 */ /* 0x000fe400078e0214 */
[----:B------:R-:W-:-:S03]  /*12e0*/  VIADD R37, R47, 0x10 ;  /* 0x000000102f257836 */ /* 0x000fc60000000000 */
[----:B------:R-:W0:Y:S02]  /*12f0*/  SHFL.DOWN PT, R20, R39, 0x4, R16 ;  /* 0x0880000027147989 */ /* 0x000e2400000e0010 */
[-C--:B------:R-:W-:Y:S02]  /*1300*/  ISETP.GT.AND P2, PT, R37, R16.reuse, PT ;  /* 0x000000102500720c */ /* 0x080fe40003f44270 */
[----:B0-----:R-:W-:Y:S02]  /*1310*/  SEL R20, R20, RZ, !P0 ;  /* 0x000000ff14147207 */ /* 0x001fe40004000000 */
[----:B------:R-:W-:-:S03]  /*1320*/  ISETP.GT.AND P0, PT, R26, R16, PT ;  /* 0x000000101a00720c */ /* 0x000fc60003f04270 */
[----:B------:R-:W-:-:S05]  /*1330*/  IMAD.IADD R51, R39, 0x1, R20 ;  /* 0x0000000127337824 */ /* 0x000fca00078e0214 */
[----:B------:R-:W0:Y:S02]  /*1340*/  SHFL.DOWN PT, R20, R51, 0x8, R16 ;  /* 0x0900000033147989 */ /* 0x000e2400000e0010 */
[----:B0-----:R-:W-:Y:S02]  /*1350*/  SEL R20, R20, RZ, !P0 ;  /* 0x000000ff14147207 */ /* 0x001fe40004000000 */
[----:B------:R-:W-:-:S03]  /*1360*/  ISETP.NE.AND P0, PT, R40, 0x65, PT ;  /* 0x000000652800780c */ /* 0x000fc60003f05270 */
[----:B------:R-:W-:-:S05]  /*1370*/  IMAD.IADD R41, R51, 0x1, R20 ;  /* 0x0000000133297824 */ /* 0x000fca00078e0214 */
[----:B------:R-:W0:Y:S05]  /*1380*/  SHFL.DOWN PT, R20, R41, 0x10, R16 ;  /* 0x0a00000029147989 */ /* 0x000e2a00000e0010 */
[----:B------:R-:W-:Y:S02]  /*1390*/  VOTE.ALL P0, P0 ;  /* 0x0000000000ff7806 */ /* 0x000fe40000000000 */
[----:B0-----:R-:W-:-:S05]  /*13a0*/  SEL R20, R20, RZ, !P2 ;  /* 0x000000ff14147207 */ /* 0x001fca0005000000 */
[----:B------:R-:W-:-:S07]  /*13b0*/  IMAD.IADD R39, R41, 0x1, R20 ;  /* 0x0000000129277824 */ /* 0x000fce00078e0214 */
.L_x_46:
[----:B------:R-:W-:Y:S05]  /*13c0*/  @!P0 BRA `(.L_x_10) ;  /* 0x0000000400248947 */ /* 0x000fea0003800000 */
[----:B------:R-:W-:-:S07]  /*13d0*/  IMAD.MOV.U32 R44, RZ, RZ, 0x3b8 ;  /* 0x000003b8ff2c7424 */ /* 0x000fce00078e00ff */
.L_x_16:
[----:B------:R-:W-:Y:S02]  /*13e0*/  IMAD.MOV.U32 R16, RZ, RZ, R42 ;  /* 0x000000ffff107224 */ /* 0x000fe400078e002a */
[----:B------:R-:W-:Y:S02]  /*13f0*/  IMAD.MOV.U32 R17, RZ, RZ, R43 ;  /* 0x000000ffff117224 */ /* 0x000fe400078e002b */
[----:B------:R-:W-:-:S05]  /*1400*/  IMAD.WIDE R16, R21, 0x8, R16 ;  /* 0x0000000815107825 */ /* 0x000fca00078e0210 */
[----:B------:R-:W2:Y:S01]  /*1410*/  LD.E.64.STRONG.GPU R40, desc[UR8][R16.64+-0x100] ;  /* 0xffff000810287980 */ /* 0x000ea2000c10fb00 */
[----:B------:R-:W-:Y:S05]  /*1420*/  YIELD ;  /* 0x0000000000007946 */ /* 0x000fea0003800000 */
[----:B------:R-:W-:Y:S01]  /*1430*/  UMOV UR5, 0xffffffff ;  /* 0xffffffff00057882 */ /* 0x000fe20000000000 */
[----:B------:R-:W-:Y:S02]  /*1440*/  SHF.R.U32.HI R44, RZ, 0x1, R44 ;  /* 0x00000001ff2c7819 */ /* 0x000fe4000001162c */
[----:B--2---:R-:W-:Y:S01]  /*1450*/  ISETP.NE.AND P0, PT, R40, 0x63, PT ;  /* 0x000000632800780c */ /* 0x004fe20003f05270 */
[----:B------:R-:W-:-:S12]  /*1460*/  BRA.DIV UR5, `(.L_x_11) ;  /* 0x0000003605407947 */ /* 0x000fd8000b800000 */
[----:B------:R-:W-:-:S13]  /*1470*/  VOTE.ANY P0, !P0 ;  /* 0x0000000000ff7806 */ /* 0x000fda0004000100 */
.L_x_49:
[----:B------:R-:W-:Y:S05]  /*1480*/  @!P0 BRA `(.L_x_12) ;  /* 0x0000000000748947 */ /* 0x000fea0003800000 */
[----:B------:R-:W-:-:S07]  /*1490*/  IMAD.MOV.U32 R20, RZ, RZ, R44 ;  /* 0x000000ffff147224 */ /* 0x000fce00078e002c */
.L_x_14:
        /* <DEDUP_REMOVED lines=27> */
.L_x_52:
[----:B------:R-:W-:Y:S05]  /*1650*/  @P0 BRA `(.L_x_14) ;  /* 0xfffffffc00900947 */ /* 0x000fea000383ffff */
.L_x_12:
[----:B------:R-:W-:Y:S01]  /*1660*/  UMOV UR5, 0xffffffff ;  /* 0xffffffff00057882 */ /* 0x000fe20000000000 */
[----:B------:R-:W-:Y:S02]  /*1670*/  ISETP.NE.AND P0, PT, R40, 0x65, PT ;  /* 0x000000652800780c */ /* 0x000fe40003f05270 */
[----:B------:R-:W-:Y:S11]  /*1680*/  BRA.DIV UR5, `(.L_x_15) ;  /* 0x0000003205f87947 */ /* 0x000ff6000b800000 */
[----:B------:R-:W-:Y:S01]  /*1690*/  VOTE.ANY R19, PT, !P0 ;  /* 0x0000000000137806 */ /* 0x000fe200040e0100 */
[----:B------:R-:W-:-:S03]  /*16a0*/  VIADD R21, R21, 0xffffffe0 ;  /* 0xffffffe015157836 */ /* 0x000fc60000000000 */
[----:B------:R-:W-:-:S05]  /*16b0*/  LOP3.LUT R19, R19, 0x80000000, R48, 0xec, !PT ;  /* 0x8000000013137812 */ /* 0x000fca00078eec30 */
[----:B------:R-:W-:-:S05]  /*16c0*/  VIADD R16, R19, 0xffffffff ;  /* 0xffffffff13107836 */ /* 0x000fca0000000000 */
[----:B------:R-:W-:-:S06]  /*16d0*/  LOP3.LUT R16, R19, R16, RZ, 0xc, !PT ;  /* 0x0000001013107212 */ /* 0x000fcc00078e0cff */
[----:B------:R-:W0:Y:S02]  /*16e0*/  POPC R16, R16 ;  /* 0x0000001000107309 */ /* 0x000e240000000000 */
[----:B0-----:R-:W0:Y:S01]  /*16f0*/  SHFL.DOWN PT, R20, R41, 0x1, R16 ;  /* 0x0820000029147989 */ /* 0x001e2200000e0010 */
[-C--:B------:R-:W-:Y:S02]  /*1700*/  ISETP.GE.AND P0, PT, R47, R16.reuse, PT ;  /* 0x000000102f00720c */ /* 0x080fe40003f06270 */
[-C--:B------:R-:W-:Y:S02]  /*1710*/  ISETP.GT.AND P2, PT, R37, R16.reuse, PT ;  /* 0x000000102500720c */ /* 0x080fe40003f44270 */
[----:B0-----:R-:W-:Y:S02]  /*1720*/  SEL R20, R20, RZ, !P0 ;  /* 0x000000ff14147207 */ /* 0x001fe40004000000 */
[----:B------:R-:W-:-:S03]  /*1730*/  ISETP.GT.AND P0, PT, R22, R16, PT ;  /* 0x000000101600720c */ /* 0x000fc60003f04270 */
[----:B------:R-:W-:-:S05]  /*1740*/  IMAD.IADD R51, R20, 0x1, R41 ;  /* 0x0000000114337824 */ /* 0x000fca00078e0229 */
[----:B------:R-:W0:Y:S02]  /*1750*/  SHFL.DOWN PT, R20, R51, 0x2, R16 ;  /* 0x0840000033147989 */ /* 0x000e2400000e0010 */
        /* <DEDUP_REMOVED lines=13> */
[----:B0-----:R-:W-:-:S04]  /*1830*/  SEL R20, R20, RZ, !P2 ;  /* 0x000000ff14147207 */ /* 0x001fc80005000000 */
[----:B------:R-:W-:-:S07]  /*1840*/  IADD3 R39, PT, PT, R50, R20, R39 ;  /* 0x0000001432277210 */ /* 0x000fce0007ffe027 */
.L_x_61:
[----:B------:R-:W-:Y:S05]  /*1850*/  @P0 BRA `(.L_x_16) ;  /* 0xfffffff800e00947 */ /* 0x000fea000383ffff */
.L_x_10:
[----:B------:R-:W-:Y:S01]  /*1860*/  ISETP.NE.AND P0, PT, R47, RZ, PT ;  /* 0x000000ff2f00720c */ /* 0x000fe20003f05270 */
[----:B------:R-:W0:Y:S01]  /*1870*/  @!P1 S2R R17, SR_CgaCtaId ;  /* 0x0000000000119919 */ /* 0x000e220000008800 */
[----:B------:R-:W-:Y:S01]  /*1880*/  @!P1 MOV R16, 0x400 ;  /* 0x0000040000109802 */ /* 0x000fe20000000f00 */
[----:B------:R-:W-:Y:S02]  /*1890*/  @!P1 IMAD.IADD R27, R27, 0x1, R39 ;  /* 0x000000011b1b9824 */ /* 0x000fe400078e0227 */
[----:B------:R-:W-:-:S05]  /*18a0*/  @!P1 IMAD.MOV.U32 R26, RZ, RZ, 0x65 ;  /* 0x00000065ff1a9424 */ /* 0x000fca00078e00ff */
[----:B------:R1:W-:Y:S03]  /*18b0*/  @!P1 ST.E.64.STRONG.GPU desc[UR8][R24.64+0x100], R26 ;  /* 0x0001001a18009985 */ /* 0x0003e6000c10fb08 */
[----:B------:R-:W-:Y:S01]  /*18c0*/  @!P0 MOV R19, 0x400 ;  /* 0x0000040000138802 */ /* 0x000fe20000000f00 */
[----:B------:R-:W2:Y:S01]  /*18d0*/  @!P0 S2R R20, SR_CgaCtaId ;  /* 0x0000000000148919 */ /* 0x000ea20000008800 */
[----:B0-----:R-:W-:Y:S01]  /*18e0*/  @!P1 LEA R18, R17, R16, 0x18 ;  /* 0x0000001011129211 */ /* 0x001fe200078ec0ff */
[----:B------:R-:W-:Y:S02]  /*18f0*/  IMAD.MOV.U32 R16, RZ, RZ, R46 ;  /* 0x000000ffff107224 */ /* 0x000fe400078e002e */
[----:B------:R-:W-:Y:S02]  /*1900*/  @!P0 IMAD.MOV.U32 R16, RZ, RZ, R39 ;  /* 0x000000ffff108224 */ /* 0x000fe400078e0027 */
[----:B------:R1:W-:Y:S04]  /*1910*/  @!P1 STS [R18+0x8], R27 ;  /* 0x0000081b12009388 */ /* 0x0003e80000000800 */
[----:B------:R1:W-:Y:S01]  /*1920*/  @!P1 STS [R18+0x4], R39 ;  /* 0x0000042712009388 */ /* 0x0003e20000000800 */
[----:B--2---:R-:W-:-:S05]  /*1930*/  @!P0 LEA R20, R20, R19, 0x18 ;  /* 0x0000001314148211 */ /* 0x004fca00078ec0ff */
[----:B------:R1:W-:Y:S02]  /*1940*/  @!P0 STS [R20+0x4c], R39 ;  /* 0x00004c2714008388 */ /* 0x0003e40000000800 */
.L_x_4:
[----:B------:R-:W-:Y:S05]  /*1950*/  WARPSYNC.ALL ;  /* 0x0000000000007948 */ /* 0x000fea0003800000 */
[----:B------:R-:W0:Y:S08]  /*1960*/  S2UR UR6, SR_CgaCtaId ;  /* 0x00000000000679c3 */ /* 0x000e300000008800 */
[----:B------:R-:W-:Y:S01]  /*1970*/  BAR.SYNC.DEFER_BLOCKING 0x0 ;  /* 0x0000000000007b1d */ /* 0x000fe20000010000 */
[----:B------:R-:W-:-:S05]  /*1980*/  ISETP.NE.AND P0, PT, R49, RZ, PT ;  /* 0x000000ff3100720c */ /* 0x000fca0003f05270 */
[----:B------:R-:W-:Y:S02]  /*1990*/  UMOV UR5, 0x400 ;  /* 0x0000040000057882 */ /* 0x000fe40000000000 */
[----:B0-----:R-:W-:-:S09]  /*19a0*/  ULEA UR5, UR6, UR5, 0x18 ;  /* 0x0000000506057291 */ /* 0x001fd2000f8ec0ff */
[----:B------:R-:W0:Y:S02]  /*19b0*/  LDS R17, [UR5+0x4c] ;  /* 0x00004c05ff117984 */ /* 0x000e240008000800 */
[----:B0-----:R-:W-:-:S05]  /*19c0*/  SEL R17, R17, RZ, P0 ;  /* 0x000000ff11117207 */ /* 0x001fca0000000000 */
[----:B------:R-:W-:-:S07]  /*19d0*/  IMAD.IADD R16, R17, 0x1, R16 ;  /* 0x0000000111107824 */ /* 0x000fce00078e0210 */
.L_x_3:
[----:B------:R-:W-:Y:S05]  /*19e0*/  BSYNC.RECONVERGENT B0 ;  /* 0x0000000000007941 */ /* 0x000fea0003800200 */
.L_x_1:
[----:B------:R-:W-:Y:S01]  /*19f0*/  IMAD.IADD R17, R4, 0x1, R16 ;  /* 0x0000000104117824 */ /* 0x000fe200078e0210 */
[----:B------:R-:W-:Y:S03]  /*1a00*/  BAR.SYNC.DEFER_BLOCKING 0x0 ;  /* 0x0000000000007b1d */ /* 0x000fe60000010000 */
[----:B------:R-:W-:-:S03]  /*1a10*/  IMAD.IADD R4, R5, 0x1, R17 ;  /* 0x0000000105047824 */ /* 0x000fc600078e0211 */
[----:B------:R-:W2:Y:S01]  /*1a20*/  LDCU.64 UR6, c[0x0][0x388] ;  /* 0x00007100ff0677ac */ /* 0x000ea20008000a00 */
[----:B------:R-:W-:-:S04]  /*1a30*/  IMAD.IADD R5, R6, 0x1, R4 ;  /* 0x0000000106057824 */ /* 0x000fc800078e0204 */
[----:B------:R-:W-:-:S04]  /*1a40*/  IMAD.IADD R6, R7, 0x1, R5 ;  /* 0x0000000107067824 */ /* 0x000fc800078e0205 */
[----:B------:R-:W-:-:S04]  /*1a50*/  IMAD.IADD R7, R8, 0x1, R6 ;  /* 0x0000000108077824 */ /* 0x000fc800078e0206 */
[----:B------:R-:W-:-:S04]  /*1a60*/  IMAD.IADD R8, R9, 0x1, R7 ;  /* 0x0000000109087824 */ /* 0x000fc800078e0207 */
[----:B------:R-:W-:Y:S01]  /*1a70*/  IMAD.IADD R9, R10, 0x1, R8 ;  /* 0x000000010a097824 */ /* 0x000fe200078e0208 */
[----:B------:R-:W-:Y:S03]  /*1a80*/  STS.64 [R0], R16 ;  /* 0x0000001000007388 */ /* 0x000fe60000000a00 */
[----:B------:R-:W-:Y:S01]  /*1a90*/  IMAD.IADD R10, R11, 0x1, R9 ;  /* 0x000000010b0a7824 */ /* 0x000fe200078e0209 */
[----:B------:R2:W-:Y:S03]  /*1aa0*/  STS.64 [R0+0x8], R4 ;  /* 0x0000080400007388 */ /* 0x0005e60000000a00 */
[----:B------:R-:W-:Y:S01]  /*1ab0*/  IMAD.IADD R11, R12, 0x1, R10 ;  /* 0x000000010c0b7824 */ /* 0x000fe200078e020a */
[----:B------:R-:W-:Y:S03]  /*1ac0*/  STS.64 [R0+0x10], R6 ;  /* 0x0000100600007388 */ /* 0x000fe60000000a00 */
[----:B------:R-:W-:Y:S01]  /*1ad0*/  IMAD.IADD R12, R13, 0x1, R11 ;  /* 0x000000010d0c7824 */ /* 0x000fe200078e020b */
[----:B------:R-:W-:Y:S03]  /*1ae0*/  STS.64 [R0+0x18], R8 ;  /* 0x0000180800007388 */ /* 0x000fe60000000a00 */
[----:B------:R-:W-:Y:S01]  /*1af0*/  IMAD.IADD R13, R14, 0x1, R12 ;  /* 0x000000010e0d7824 */ /* 0x000fe200078e020c */
[----:B------:R-:W-:Y:S01]  /*1b00*/  STS.64 [R0+0x20], R10 ;  /* 0x0000200a00007388 */ /* 0x000fe20000000a00 */
[----:B--2---:R-:W-:-:S02]  /*1b10*/  IADD3 R4, P0, PT, R45, UR6, RZ ;  /* 0x000000062d047c10 */ /* 0x004fc4000ff1e0ff */
[----:B------:R-:W-:Y:S01]  /*1b20*/  IMAD.IADD R14, R15, 0x1, R13 ;  /* 0x000000010f0e7824 */ /* 0x000fe200078e020d */
[----:B------:R-:W-:Y:S01]  /*1b30*/  STS.64 [R0+0x28], R12 ;  /* 0x0000280c00007388 */ /* 0x000fe20000000a00 */
[----:B------:R-:W-:Y:S02]  /*1b40*/  IADD3.X R5, PT, PT, R3, UR7, RZ, P0, !PT ;  /* 0x0000000703057c10 */ /* 0x000fe400087fe4ff */
[----:B------:R-:W-:-:S04]  /*1b50*/  IMAD.IADD R15, R28, 0x1, R14 ;  /* 0x000000011c0f7824 */ /* 0x000fc800078e020e */
[----:B01----:R-:W-:Y:S01]  /*1b60*/  IMAD.IADD R18, R29, 0x1, R15 ;  /* 0x000000011d127824 */ /* 0x003fe200078e020f */
[----:B------:R-:W-:Y:S03]  /*1b70*/  STS.64 [R0+0x30], R14 ;  /* 0x0000300e00007388 */ /* 0x000fe60000000a00 */
[----:B------:R-:W-:-:S04]  /*1b80*/  IMAD.IADD R19, R30, 0x1, R18 ;  /* 0x000000011e137824 */ /* 0x000fc800078e0212 */
[----:B------:R-:W-:Y:S01]  /*1b90*/  IMAD.IADD R20, R31, 0x1, R19 ;  /* 0x000000011f147824 */ /* 0x000fe200078e0213 */
[----:B------:R-:W-:Y:S03]  /*1ba0*/  STS.64 [R0+0x38], R18 ;  /* 0x0000381200007388 */ /* 0x000fe60000000a00 */
[----:B------:R-:W-:-:S04]  /*1bb0*/  IMAD.IADD R21, R32, 0x1, R20 ;  /* 0x0000000120157824 */ /* 0x000fc800078e0214 */
[----:B------:R-:W-:Y:S01]  /*1bc0*/  IMAD.IADD R22, R33, 0x1, R21 ;  /* 0x0000000121167824 */ /* 0x000fe200078e0215 */
[----:B------:R-:W-:Y:S03]  /*1bd0*/  STS.64 [R0+0x40], R20 ;  /* 0x0000401400007388 */ /* 0x000fe60000000a00 */
[----:B------:R-:W-:-:S04]  /*1be0*/  IMAD.IADD R23, R34, 0x1, R22 ;  /* 0x0000000122177824 */ /* 0x000fc800078e0216 */
[----:B------:R-:W-:Y:S01]  /*1bf0*/  IMAD.IADD R24, R35, 0x1, R23 ;  /* 0x0000000123187824 */ /* 0x000fe200078e0217 */
[----:B------:R-:W-:Y:S03]  /*1c00*/  STS.64 [R0+0x48], R22 ;  /* 0x0000481600007388 */ /* 0x000fe60000000a00 */
[----:B------:R-:W-:-:S05]  /*1c10*/  IMAD.IADD R25, R36, 0x1, R24 ;  /* 0x0000000124197824 */ /* 0x000fca00078e0218 */
[----:B------:R-:W-:Y:S01]  /*1c20*/  STS.64 [R0+0x50], R24 ;  /* 0x0000501800007388 */ /* 0x000fe20000000a00 */
[----:B------:R-:W-:-:S03]  /*1c30*/  NOP ;  /* 0x0000000000007918 */ /* 0x000fc60000000000 */
[----:B------:R-:W0:Y:S04]  /*1c40*/  LDS R7, [R2] ;  /* 0x0000000002077984 */ /* 0x000e280000000800 */
[----:B------:R-:W1:Y:S04]  /*1c50*/  LDS R9, [R2+0x80] ;  /* 0x0000800002097984 */ /* 0x000e680000000800 */
[----:B------:R-:W2:Y:S04]  /*1c60*/  LDS R11, [R2+0x100] ;  /* 0x00010000020b7984 */ /* 0x000ea80000000800 */
[----:B------:R-:W3:Y:S04]  /*1c70*/  LDS R13, [R2+0x180] ;  /* 0x00018000020d7984 */ /* 0x000ee80000000800 */
[----:B------:R-:W4:Y:S04]  /*1c80*/  LDS R15, [R2+0x200] ;  /* 0x00020000020f7984 */ /* 0x000f280000000800 */
[----:B------:R-:W5:Y:S04]  /*1c90*/  LDS R17, [R2+0x280] ;  /* 0x0002800002117984 */ /* 0x000f680000000800 */
        /* <DEDUP_REMOVED lines=16> */
[----:B0-----:R-:W-:Y:S04]  /*1da0*/  STG.E desc[UR8][R4.64], R7 ;  /* 0x0000000704007986 */ /* 0x001fe8000c101908 */
[----:B-1----:R-:W-:Y:S04]  /*1db0*/  STG.E desc[UR8][R4.64+0x80], R9 ;  /* 0x0000800904007986 */ /* 0x002fe8000c101908 */
[----:B--2---:R-:W-:Y:S04]  /*1dc0*/  STG.E desc[UR8][R4.64+0x100], R11 ;  /* 0x0001000b04007986 */ /* 0x004fe8000c101908 */
[----:B---3--:R-:W-:Y:S04]  /*1dd0*/  STG.E desc[UR8][R4.64+0x180], R13 ;  /* 0x0001800d04007986 */ /* 0x008fe8000c101908 */
[----:B----4-:R-:W-:Y:S04]  /*1de0*/  STG.E desc[UR8][R4.64+0x200], R15 ;  /* 0x0002000f04007986 */ /* 0x010fe8000c101908 */
[----:B-----5:R-:W-:Y:S04]  /*1df0*/  STG.E desc[UR8][R4.64+0x280], R17 ;  /* 0x0002801104007986 */ /* 0x020fe8000c101908 */
[----:B------:R-:W-:Y:S04]  /*1e00*/  STG.E desc[UR8][R4.64+0x300], R19 ;  /* 0x0003001304007986 */ /* 0x000fe8000c101908 */
        /* <DEDUP_REMOVED lines=14> */
[----:B------:R-:W-:Y:S01]  /*1ef0*/  STG.E desc[UR8][R4.64+0xa80], R51 ;  /* 0x000a803304007986 */ /* 0x000fe2000c101908 */
[----:B------:R-:W-:Y:S05]  /*1f00*/  EXIT ;  /* 0x000000000000794d */ /* 0x000fea0003800000 */
.L_x_0:
[----:B------:R-:W-:-:S13]  /*1f10*/  ISETP.NE.AND P0, PT, R0, RZ, PT ;  /* 0x000000ff0000720c */ /* 0x000fda0003f05270 */
[----:B------:R-:W-:Y:S05]  /*1f20*/  @!P0 EXIT ;  /* 0x000000000000894d */ /* 0x000fea0003800000 */
[----:B------:R-:W0:Y:S02]  /*1f30*/  LDC.64 R2, c[0x0][0x380] ;  /* 0x0000e000ff027b82 */ /* 0x000e240000000a00 */
[----:B0-----:R-:W-:-:S05]  /*1f40*/  IMAD.WIDE.U32 R2, R5, 0x4, R2 ;  /* 0x0000000405027825 */ /* 0x001fca00078e0002 */
[----:B------:R0:W2:Y:S01]  /*1f50*/  LDG.E R4, desc[UR8][R2.64] ;  /* 0x0000000802047981 */ /* 0x0000a2000c1e1900 */
[----:B------:R-:W3:Y:S02]  /*1f60*/  S2R R13, SR_TID.X ;  /* 0x00000000000d7919 */ /* 0x000ee40000002100 */
[C---:B---3--:R-:W-:Y:S02]  /*1f70*/  LOP3.LUT R5, R13.reuse, 0x1f, RZ, 0xc0, !PT ;  /* 0x0000001f0d057812 */ /* 0x048fe400078ec0ff */
[----:B------:R-:W-:-:S05]  /*1f80*/  LOP3.LUT R6, R13, 0x3e0, RZ, 0xc0, !PT ;  /* 0x000003e00d067812 */ /* 0x000fca00078ec0ff */
[----:B------:R-:W-:-:S04]  /*1f90*/  IMAD R11, R6, 0x16, R5 ;  /* 0x00000016060b7824 */ /* 0x000fc800078e0205 */
[C---:B------:R-:W-:Y:S01]  /*1fa0*/  VIADD R5, R11.reuse, 0x20 ;  /* 0x000000200b057836 */ /* 0x040fe20000000000 */
[C---:B------:R-:W-:Y:S01]  /*1fb0*/  ISETP.GE.U32.AND P6, PT, R11.reuse, R0, PT ;  /* 0x000000000b00720c */ /* 0x040fe20003fc6070 */
[C---:B------:R-:W-:Y:S01]  /*1fc0*/  VIADD R9, R11.reuse, 0xa0 ;  /* 0x000000a00b097836 */ /* 0x040fe20000000000 */
[C---:B0-----:R-:W-:Y:S01]  /*1fd0*/  LEA R2, P1, R11.reuse, R2, 0x2 ;  /* 0x000000020b027211 */ /* 0x041fe200078210ff */
[----:B------:R-:W-:Y:S01]  /*1fe0*/  VIADD R7, R11, 0x80 ;  /* 0x000000800b077836 */ /* 0x000fe20000000000 */
[-C--:B------:R-:W-:Y:S01]  /*1ff0*/  ISETP.GE.U32.AND P5, PT, R5, R0.reuse, PT ;  /* 0x000000000500720c */ /* 0x080fe20003fa6070 */
[----:B------:R-:W-:Y:S01]  /*2000*/  VIADD R5, R11, 0xe0 ;  /* 0x000000e00b057836 */ /* 0x000fe20000000000 */
[-C--:B------:R-:W-:Y:S01]  /*2010*/  ISETP.GE.U32.AND P4, PT, R9, R0.reuse, PT ;  /* 0x000000000900720c */ /* 0x080fe20003f86070 */
[----:B------:R-:W-:Y:S01]  /*2020*/  IMAD.X R3, RZ, RZ, R3, P1 ;  /* 0x000000ffff037224 */ /* 0x000fe200008e0603 */
[-C--:B------:R-:W-:Y:S01]  /*2030*/  ISETP.GE.U32.AND P0, PT, R7, R0.reuse, PT ;  /* 0x000000000700720c */ /* 0x080fe20003f06070 */
[----:B------:R-:W-:Y:S01]  /*2040*/  VIADD R7, R11, 0x120 ;  /* 0x000001200b077836 */ /* 0x000fe20000000000 */
[----:B------:R-:W-:Y:S01]  /*2050*/  ISETP.GE.U32.AND P3, PT, R5, R0, PT ;  /* 0x000000000500720c */ /* 0x000fe20003f66070 */
[----:B------:R-:W-:-:S02]  /*2060*/  VIADD R5, R11, 0x200 ;  /* 0x000002000b057836 */ /* 0x000fc40000000000 */
[----:B------:R-:W-:Y:S01]  /*2070*/  VIADD R9, R11, 0x1c0 ;  /* 0x000001c00b097836 */ /* 0x000fe20000000000 */
[----:B------:R-:W-:-:S04]  /*2080*/  ISETP.GE.U32.AND P2, PT, R7, R0, PT ;  /* 0x000000000700720c */ /* 0x000fc80003f46070 */
[----:B------:R-:W-:Y:S01]  /*2090*/  ISETP.GE.U32.AND P1, PT, R9, R0, PT ;  /* 0x000000000900720c */ /* 0x000fe20003f26070 */
[C---:B------:R-:W-:Y:S02]  /*20a0*/  VIADD R7, R11.reuse, 0x260 ;  /* 0x000002600b077836 */ /* 0x040fe40000000000 */
[C---:B------:R-:W-:Y:S02]  /*20b0*/  VIADD R51, R11.reuse, 0x40 ;  /* 0x000000400b337836 */ /* 0x040fe40000000000 */
[C---:B------:R-:W-:Y:S02]  /*20c0*/  VIADD R50, R11.reuse, 0x60 ;  /* 0x000000600b327836 */ /* 0x040fe40000000000 */
[C---:B------:R-:W-:Y:S02]  /*20d0*/  VIADD R49, R11.reuse, 0xc0 ;  /* 0x000000c00b317836 */ /* 0x040fe40000000000 */
[C---:B------:R-:W-:Y:S02]  /*20e0*/  VIADD R48, R11.reuse, 0x100 ;  /* 0x000001000b307836 */ /* 0x040fe40000000000 */
[----:B------:R-:W-:-:S02]  /*20f0*/  VIADD R47, R11, 0x140 ;  /* 0x000001400b2f7836 */ /* 0x000fc40000000000 */
[C---:B------:R-:W-:Y:S02]  /*2100*/  VIADD R46, R11.reuse, 0x160 ;  /* 0x000001600b2e7836 */ /* 0x040fe40000000000 */
[C---:B------:R-:W-:Y:S02]  /*2110*/  VIADD R45, R11.reuse, 0x180 ;  /* 0x000001800b2d7836 */ /* 0x040fe40000000000 */
[C---:B------:R-:W-:Y:S02]  /*2120*/  VIADD R43, R11.reuse, 0x1a0 ;  /* 0x000001a00b2b7836 */ /* 0x040fe40000000000 */
[C---:B------:R-:W-:Y:S02]  /*2130*/  VIADD R42, R11.reuse, 0x1e0 ;  /* 0x000001e00b2a7836 */ /* 0x040fe40000000000 */
[C---:B------:R-:W-:Y:S02]  /*2140*/  VIADD R41, R11.reuse, 0x240 ;  /* 0x000002400b297836 */ /* 0x040fe40000000000 */
[----:B------:R-:W-:-:S02]  /*2150*/  VIADD R40, R11, 0x2a0 ;  /* 0x000002a00b287836 */ /* 0x000fc40000000000 */
[----:B--2---:R-:W-:Y:S02]  /*2160*/  IMAD.MOV.U32 R16, RZ, RZ, R4 ;  /* 0x000000ffff107224 */ /* 0x004fe400078e0004 */
[----:B------:R-:W2:Y:S01]  /*2170*/  @!P6 LDG.E R4, desc[UR8][R2.64] ;  /* 0x000000080204e981 */ /* 0x000ea2000c1e1900 */
[-C--:B------:R-:W-:Y:S01]  /*2180*/  ISETP.GE.U32.AND P6, PT, R5, R0.reuse, PT ;  /* 0x000000000500720c */ /* 0x080fe20003fc6070 */
[--C-:B------:R-:W-:Y:S02]  /*2190*/  IMAD.MOV.U32 R6, RZ, RZ, R16.reuse ;  /* 0x000000ffff067224 */ /* 0x100fe400078e0010 */
[----:B------:R-:W-:Y:S02]  /*21a0*/  VIADD R5, R11, 0x220 ;  /* 0x000002200b057836 */ /* 0x000fe40000000000 */
[----:B------:R-:W-:Y:S02]  /*21b0*/  IMAD.MOV.U32 R14, RZ, RZ, R16 ;  /* 0x000000ffff0e7224 */ /* 0x000fe400078e0010 */
[----:B------:R-:W3:Y:S01]  /*21c0*/  @!P5 LDG.E R6, desc[UR8][R2.64+0x80] ;  /* 0x000080080206d981 */ /* 0x000ee2000c1e1900 */
[----:B------:R-:W-:Y:S01]  /*21d0*/  ISETP.GE.U32.AND P5, PT, R5, R0, PT ;  /* 0x000000000500720c */ /* 0x000fe20003fa6070 */
[----:B------:R-:W-:-:S02]  /*21e0*/  VIADD R5, R11, 0x280 ;  /* 0x000002800b057836 */ /* 0x000fc40000000000 */
[----:B------:R-:W4:Y:S01]  /*21f0*/  @!P4 LDG.E R14, desc[UR8][R2.64+0x280] ;  /* 0x00028008020ec981 */ /* 0x000f22000c1e1900 */
[--C-:B------:R-:W-:Y:S02]  /*2200*/  IMAD.MOV.U32 R12, RZ, RZ, R16.reuse ;  /* 0x000000ffff0c7224 */ /* 0x100fe400078e0010 */
[-C--:B------:R-:W-:Y:S01]  /*2210*/  ISETP.GE.U32.AND P4, PT, R5, R0.reuse, PT ;  /* 0x000000000500720c */ /* 0x080fe20003f86070 */
[--C-:B------:R-:W-:Y:S02]  /*2220*/  IMAD.MOV.U32 R20, RZ, RZ, R16.reuse ;  /* 0x000000ffff147224 */ /* 0x100fe400078e0010 */
[--C-:B------:R-:W-:Y:S01]  /*2230*/  IMAD.MOV.U32 R24, RZ, RZ, R16.reuse ;  /* 0x000000ffff187224 */ /* 0x100fe200078e0010 */
[----:B------:R-:W4:Y:S01]  /*2240*/  @!P0 LDG.E R12, desc[UR8][R2.64+0x200] ;  /* 0x00020008020c8981 */ /* 0x000f22000c1e1900 */
[--C-:B------:R-:W-:Y:S02]  /*2250*/  IMAD.MOV.U32 R34, RZ, RZ, R16.reuse ;  /* 0x000000ffff227224 */ /* 0x100fe400078e0010 */
[----:B------:R-:W-:Y:S01]  /*2260*/  IMAD.MOV.U32 R5, RZ, RZ, R16 ;  /* 0x000000ffff057224 */ /* 0x000fe200078e0010 */
[----:B------:R-:W4:Y:S01]  /*2270*/  @!P3 LDG.E R20, desc[UR8][R2.64+0x380] ;  /* 0x000380080214b981 */ /* 0x000f22000c1e1900 */
[----:B------:R-:W-:-:S02]  /*2280*/  ISETP.GE.U32.AND P0, PT, R7, R0, PT ;  /* 0x000000000700720c */ /* 0x000fc40003f06070 */
[-C--:B------:R-:W-:Y:S01]  /*2290*/  ISETP.GE.U32.AND P3, PT, R51, R0.reuse, PT ;  /* 0x000000003300720c */ /* 0x080fe20003f66070 */
[----:B------:R-:W4:Y:S01]  /*22a0*/  @!P2 LDG.E R24, desc[UR8][R2.64+0x480] ;  /* 0x000480080218a981 */ /* 0x000f22000c1e1900 */
[----:B------:R-:W-:-:S03]  /*22b0*/  ISETP.GE.U32.AND P2, PT, R50, R0, PT ;  /* 0x000000003200720c */ /* 0x000fc60003f46070 */
[----:B------:R-:W4:Y:S01]  /*22c0*/  @!P1 LDG.E R34, desc[UR8][R2.64+0x700] ;  /* 0x0007000802229981 */ /* 0x000f22000c1e1900 */
[----:B------:R-:W-:-:S03]  /*22d0*/  ISETP.GE.U32.AND P1, PT, R49, R0, PT ;  /* 0x000000003100720c */ /* 0x000fc60003f26070 */
[----:B------:R-:W4:Y:S01]  /*22e0*/  @!P6 LDG.E R5, desc[UR8][R2.64+0x800] ;  /* 0x000800080205e981 */ /* 0x000f22000c1e1900 */
[----:B------:R-:W-:Y:S01]  /*22f0*/  ISETP.GE.U32.AND P6, PT, R48, R0, PT ;  /* 0x000000003000720c */ /* 0x000fe20003fc6070 */
[--C-:B------:R-:W-:Y:S02]  /*2300*/  IMAD.MOV.U32 R7, RZ, RZ, R16.reuse ;  /* 0x000000ffff077224 */ /* 0x100fe400078e0010 */
[--C-:B------:R-:W-:Y:S02]  /*2310*/  IMAD.MOV.U32 R9, RZ, RZ, R16.reuse ;  /* 0x000000ffff097224 */ /* 0x100fe400078e0010 */
[--C-:B------:R-:W-:Y:S02]  /*2320*/  IMAD.MOV.U32 R11, RZ, RZ, R16.reuse ;  /* 0x000000ffff0b7224 */ /* 0x100fe400078e0010 */
[--C-:B------:R-:W-:Y:S01]  /*2330*/  IMAD.MOV.U32 R8, RZ, RZ, R16.reuse ;  /* 0x000000ffff087224 */ /* 0x100fe200078e0010 */
[----:B------:R-:W4:Y:S01]  /*2340*/  @!P5 LDG.E R7, desc[UR8][R2.64+0x880] ;  /* 0x000880080207d981 */ /* 0x000f22000c1e1900 */
[----:B------:R-:W-:-:S02]  /*2350*/  IMAD.MOV.U32 R10, RZ, RZ, R16 ;  /* 0x000000ffff0a7224 */ /* 0x000fc400078e0010 */
[--C-:B------:R-:W-:Y:S01]  /*2360*/  IMAD.MOV.U32 R18, RZ, RZ, R16.reuse ;  /* 0x000000ffff127224 */ /* 0x100fe200078e0010 */
[----:B------:R-:W4:Y:S01]  /*2370*/  @!P0 LDG.E R9, desc[UR8][R2.64+0x980] ;  /* 0x0009800802098981 */ /* 0x000f22000c1e1900 */
[----:B------:R-:W-:Y:S01]  /*2380*/  IMAD.MOV.U32 R22, RZ, RZ, R16 ;  /* 0x000000ffff167224 */ /* 0x000fe200078e0010 */
[-C--:B------:R-:W-:Y:S02]  /*2390*/  ISETP.GE.U32.AND P5, PT, R47, R0.reuse, PT ;  /* 0x000000002f00720c */ /* 0x080fe40003fa6070 */
[----:B------:R-:W4:Y:S01]  /*23a0*/  @!P4 LDG.E R11, desc[UR8][R2.64+0xa00] ;  /* 0x000a0008020bc981 */ /* 0x000f22000c1e1900 */
[-C--:B------:R-:W-:Y:S02]  /*23b0*/  ISETP.GE.U32.AND P0, PT, R46, R0.reuse, PT ;  /* 0x000000002e00720c */ /* 0x080fe40003f06070 */
[-C--:B------:R-:W-:Y:S01]  /*23c0*/  ISETP.GE.U32.AND P4, PT, R45, R0.reuse, PT ;  /* 0x000000002d00720c */ /* 0x080fe20003f86070 */
[----:B------:R-:W4:Y:S01]  /*23d0*/  @!P3 LDG.E R8, desc[UR8][R2.64+0x100] ;  /* 0x000100080208b981 */ /* 0x000f22000c1e1900 */
[----:B------:R-:W-:-:S03]  /*23e0*/  ISETP.GE.U32.AND P3, PT, R43, R0, PT ;  /* 0x000000002b00720c */ /* 0x000fc60003f66070 */
        /* <DEDUP_REMOVED lines=12> */
[----:B------:R-:W-:Y:S01]  /*24b0*/  IMAD.MOV.U32 R17, RZ, RZ, R16 ;  /* 0x000000ffff117224 */ /* 0x000fe200078e0010 */
[----:B------:R-:W4:Y:S04]  /*24c0*/  @!P0 LDG.E R28, desc[UR8][R2.64+0x580] ;  /* 0x00058008021c8981 */ /* 0x000f28000c1e1900 */
[----:B------:R-:W4:Y:S04]  /*24d0*/  @!P4 LDG.E R30, desc[UR8][R2.64+0x600] ;  /* 0x00060008021ec981 */ /* 0x000f28000c1e1900 */
[----:B------:R-:W4:Y:S04]  /*24e0*/  @!P3 LDG.E R32, desc[UR8][R2.64+0x680] ;  /* 0x000680080220b981 */ /* 0x000f28000c1e1900 */
[----:B------:R-:W4:Y:S04]  /*24f0*/  @!P2 LDG.E R52, desc[UR8][R2.64+0x780] ;  /* 0x000780080234a981 */ /* 0x000f28000c1e1900 */
[----:B------:R-:W4:Y:S04]  /*2500*/  @!P1 LDG.E R17, desc[UR8][R2.64+0x900] ;  /* 0x0009000802119981 */ /* 0x000f28000c1e1900 */
[----:B------:R-:W4:Y:S01]  /*2510*/  @!P6 LDG.E R16, desc[UR8][R2.64+0xa80] ;  /* 0x000a80080210e981 */ /* 0x000f22000c1e1900 */
[----:B------:R-:W0:Y:S01]  /*2520*/  S2R R36, SR_LANEID ;  /* 0x0000000000247919 */ /* 0x000e220000000000 */
[----:B------:R-:W1:Y:S01]  /*2530*/  S2UR UR5, SR_CgaCtaId ;  /* 0x00000000000579c3 */ /* 0x000e620000008800 */
[----:B------:R-:W-:Y:S01]  /*2540*/  SHF.R.U32.HI R44, RZ, 0x5, R13 ;  /* 0x00000005ff2c7819 */ /* 0x000fe2000001160d */
[----:B------:R-:W-:Y:S01]  /*2550*/  UMOV UR4, 0x400 ;  /* 0x0000040000047882 */ /* 0x000fe20000000000 */
[----:B------:R-:W-:Y:S01]  /*2560*/  ISETP.NE.AND P0, PT, R38, RZ, PT ;  /* 0x000000ff2600720c */ /* 0x000fe20003f05270 */
[----:B-1----:R-:W-:-:S02]  /*2570*/  ULEA UR4, UR5, UR4, 0x18 ;  /* 0x0000000405047291 */ /* 0x002fc4000f8ec0ff */
[----:B0-----:R-:W-:-:S05]  /*2580*/  IMAD R37, R44, 0x2c0, R36 ;  /* 0x000002c02c257824 */ /* 0x001fca00078e0224 */
        /* <DEDUP_REMOVED lines=39> */
[----:B------:R-:W-:Y:S02]  /*2800*/  ISETP.NE.AND P1, PT, R36, 0x1f, PT ;  /* 0x0000001f2400780c */ /* 0x000fe40003f25270 */
[----:B---3--:R-:W-:Y:S02]  /*2810*/  IADD3 R16, PT, PT, R6, R5, R16 ;  /* 0x0000000506107210 */ /* 0x008fe40007ffe010 */
[----:B------:R-:W-:Y:S02]  /*2820*/  ISETP.NE.AND P2, PT, R44, 0xb, PT ;  /* 0x0000000b2c00780c */ /* 0x000fe40003f45270 */
        /* <DEDUP_REMOVED lines=20> */
[----:B------:R-:W-:Y:S01]  /*2970*/  ISETP.NE.AND P0, PT, R44, 0x2, PT ;  /* 0x000000022c00780c */ /* 0x000fe20003f05270 */
[----:B------:R-:W0:Y:S02]  /*2980*/  S2R R53, SR_TID.X ;  /* 0x0000000000357919 */ /* 0x000e240000002100 */
[----:B------:R-:W-:Y:S01]  /*2990*/  IMAD.IADD R35, R38, 0x1, -R35 ;  /* 0x0000000126237824 */ /* 0x000fe200078e0a23 */
[----:B------:R-:W-:Y:S01]  /*29a0*/  @!P1 STS [R52+0x10], R38 ;  /* 0x0000102634009388 */ /* 0x000fe20000000800 */
[----:B------:R-:W-:Y:S01]  /*29b0*/  BAR.SYNC.DEFER_BLOCKING 0x0 ;  /* 0x0000000000007b1d */ /* 0x000fe20000010000 */
[----:B------:R-:W-:-:S05]  /*29c0*/  ISETP.NE.AND P1, PT, R44, 0x9, PT ;  /* 0x000000092c00780c */ /* 0x000fca0003f25270 */
[----:B------:R-:W1:Y:S04]  /*29d0*/  LDS.128 R16, [UR4+0x10] ;  /* 0x00001004ff107984 */ /* 0x000e680008000c00 */
[----:B------:R-:W2:Y:S04]  /*29e0*/  LDS.128 R20, [UR4+0x20] ;  /* 0x00002004ff147984 */ /* 0x000ea80008000c00 */
[----:B------:R-:W3:Y:S01]  /*29f0*/  LDS.128 R24, [UR4+0x30] ;  /* 0x00003004ff187984 */ /* 0x000ee20008000c00 */
[----:B-1----:R-:W-:-:S04]  /*2a00*/  IMAD.IADD R17, R16, 0x1, R17 ;  /* 0x0000000110117824 */ /* 0x002fc800078e0211 */
[----:B------:R-:W-:Y:S01]  /*2a10*/  IMAD.IADD R18, R18, 0x1, R17 ;  /* 0x0000000112127824 */ /* 0x000fe200078e0211 */
[----:B------:R-:W-:Y:S02]  /*2a20*/  SEL R16, R17, R16, !P0 ;  /* 0x0000001011107207 */ /* 0x000fe40004000000 */
[----:B------:R-:W-:Y:S01]  /*2a30*/  ISETP.NE.AND P0, PT, R44, 0x3, PT ;  /* 0x000000032c00780c */ /* 0x000fe20003f05270 */
[----:B------:R-:W-:-:S03]  /*2a40*/  IMAD.IADD R19, R19, 0x1, R18 ;  /* 0x0000000113137824 */ /* 0x000fc600078e0212 */
[----:B------:R-:W-:Y:S01]  /*2a50*/  SEL R16, R18, R16, !P0 ;  /* 0x0000001012107207 */ /* 0x000fe20004000000 */
[----:B--2---:R-:W-:Y:S01]  /*2a60*/  IMAD.IADD R20, R19, 0x1, R20 ;  /* 0x0000000113147824 */ /* 0x004fe200078e0214 */
        /* <DEDUP_REMOVED lines=8> */
[----:B---3--:R-:W-:Y:S01]  /*2af0*/  IMAD.IADD R24, R23, 0x1, R24 ;  /* 0x0000000117187824 */ /* 0x008fe200078e0218 */
[----:B------:R-:W-:Y:S02]  /*2b00*/  SEL R16, R21, R16, !P0 ;  /* 0x0000001015107207 */ /* 0x000fe40004000000 */
[----:B------:R-:W-:Y:S01]  /*2b10*/  ISETP.NE.AND P0, PT, R44, 0x7, PT ;  /* 0x000000072c00780c */ /* 0x000fe20003f05270 */
[----:B------:R-:W-:-:S03]  /*2b20*/  IMAD.IADD R25, R25, 0x1, R24 ;  /* 0x0000000119197824 */ /* 0x000fc600078e0218 */
[----:B------:R-:W-:Y:S02]  /*2b30*/  SEL R16, R22, R16, !P0 ;  /* 0x0000001016107207 */ /* 0x000fe40004000000 */
[----:B------:R-:W-:-:S04]  /*2b40*/  ISETP.NE.AND P0, PT, R44, 0x8, PT ;  /* 0x000000082c00780c */ /* 0x000fc80003f05270 */
[----:B------:R-:W-:Y:S02]  /*2b50*/  SEL R16, R23, R16, !P0 ;  /* 0x0000001017107207 */ /* 0x000fe40004000000 */
[----:B------:R-:W-:Y:S02]  /*2b60*/  ISETP.NE.AND P0, PT, R44, 0xa, PT ;  /* 0x0000000a2c00780c */ /* 0x000fe40003f05270 */
[----:B------:R-:W-:Y:S02]  /*2b70*/  SEL R16, R24, R16, !P1 ;  /* 0x0000001018107207 */ /* 0x000fe40004800000 */
[----:B------:R-:W-:Y:S02]  /*2b80*/  ISETP.NE.AND P1, PT, R36, RZ, PT ;  /* 0x000000ff2400720c */ /* 0x000fe40003f25270 */
[----:B------:R-:W-:Y:S01]  /*2b90*/  SEL R16, R25, R16, !P0 ;  /* 0x0000001019107207 */ /* 0x000fe20004000000 */
[----:B------:R-:W-:Y:S01]  /*2ba0*/  @!P2 IMAD.IADD R16, R26, 0x1, R25 ;  /* 0x000000011a10a824 */ /* 0x000fe200078e0219 */
[----:B0-----:R-:W-:-:S02]  /*2bb0*/  ISETP.GE.U32.AND P0, PT, R53, 0x20, PT ;  /* 0x000000203500780c */ /* 0x001fc40003f06070 */
[----:B------:R-:W-:Y:S02]  /*2bc0*/  SEL R35, R35, RZ, P1 ;  /* 0x000000ff23237207 */ /* 0x000fe40000800000 */
[----:B------:R-:W-:-:S04]  /*2bd0*/  SEL R16, R16, RZ, P0 ;  /* 0x000000ff10107207 */ /* 0x000fc80000000000 */
[----:B-----5:R-:W-:Y:S01]  /*2be0*/  IADD3 R16, PT, PT, R16, R35, R39 ;  /* 0x0000002310107210 */ /* 0x020fe20007ffe027 */
[----:B------:R-:W-:Y:S06]  /*2bf0*/  BRA `(.L_x_18) ;  /* 0x0000000c00f87947 */ /* 0x000fec0003800000 */
.L_x_17:
[----:B0-2---:R-:W-:Y:S02]  /*2c00*/  IADD3 R16, PT, PT, R4, R3, R2 ;  /* 0x0000000304107210 */ /* 0x005fe40007ffe002 */
[----:B------:R-:W-:Y:S02]  /*2c10*/  ISETP.NE.AND P1, PT, R36, 0x1f, PT ;  /* 0x0000001f2400780c */ /* 0x000fe40003f25270 */
        /* <DEDUP_REMOVED lines=22> */
[C---:B------:R-:W-:Y:S01]  /*2d80*/  ISETP.NE.AND P0, PT, R44.reuse, 0x2, PT ;  /* 0x000000022c00780c */ /* 0x040fe20003f05270 */
[----:B------:R-:W0:Y:S03]  /*2d90*/  S2R R39, SR_TID.X ;  /* 0x0000000000277919 */ /* 0x000e260000002100 */
[----:B------:R1:W-:Y:S01]  /*2da0*/  @!P1 STS [R53+0x10], R52 ;  /* 0x0000103435009388 */ /* 0x0003e20000000800 */
[----:B------:R-:W-:Y:S01]  /*2db0*/  BAR.SYNC.DEFER_BLOCKING 0x0 ;  /* 0x0000000000007b1d */ /* 0x000fe20000010000 */
[----:B------:R-:W-:Y:S01]  /*2dc0*/  ISETP.NE.AND P1, PT, R44, 0x9, PT ;  /* 0x000000092c00780c */ /* 0x000fe20003f25270 */
[----:B-1----:R-:W-:-:S04]  /*2dd0*/  IMAD.IADD R52, R52, 0x1, -R35 ;  /* 0x0000000134347824 */ /* 0x002fc800078e0a23 */
[----:B------:R-:W1:Y:S04]  /*2de0*/  LDS.128 R16, [UR4+0x10] ;  /* 0x00001004ff107984 */ /* 0x000e680008000c00 */
[----:B------:R-:W2:Y:S04]  /*2df0*/  LDS.128 R20, [UR4+0x20] ;  /* 0x00002004ff147984 */ /* 0x000ea80008000c00 */
[----:B------:R-:W3:Y:S01]  /*2e00*/  LDS.128 R24, [UR4+0x30] ;  /* 0x00003004ff187984 */ /* 0x000ee20008000c00 */
[----:B-1----:R-:W-:-:S04]  /*2e10*/  IMAD.IADD R17, R16, 0x1, R17 ;  /* 0x0000000110117824 */ /* 0x002fc800078e0211 */
[----:B------:R-:W-:Y:S01]  /*2e20*/  IMAD.IADD R18, R18, 0x1, R17 ;  /* 0x0000000112127824 */ /* 0x000fe200078e0211 */
[----:B------:R-:W-:Y:S02]  /*2e30*/  SEL R16, R17, R16, !P0 ;  /* 0x0000001011107207 */ /* 0x000fe40004000000 */
[----:B------:R-:W-:Y:S01]  /*2e40*/  ISETP.NE.AND P0, PT, R44, 0x3, PT ;  /* 0x000000032c00780c */ /* 0x000fe20003f05270 */
[----:B------:R-:W-:Y:S01]  /*2e50*/  IMAD.IADD R19, R19, 0x1, R18 ;  /* 0x0000000113137824 */ /* 0x000fe200078e0212 */
[----:B------:R-:W-:Y:S02]  /*2e60*/  SEL R17, R52, RZ, P2 ;  /* 0x000000ff34117207 */ /* 0x000fe40001000000 */
        /* <DEDUP_REMOVED lines=23> */
[----:B0-----:R-:W-:-:S02]  /*2fe0*/  ISETP.GT.U32.AND P0, PT, R39, 0x1f, PT ;  /* 0x0000001f2700780c */ /* 0x001fc40003f04070 */
        /* <DEDUP_REMOVED lines=20> */
.L_x_64:
[----:B------:R-:W-:Y:S05]  /*3130*/  @!P0 BRA `(.L_x_21) ;  /* 0x0000000000748947 */ /* 0x000fea0003800000 */
[----:B------:R-:W-:-:S07]  /*3140*/  IMAD.MOV.U32 R20, RZ, RZ, 0x3b8 ;  /* 0x000003b8ff147424 */ /* 0x000fce00078e00ff */
.L_x_23:
        /* <DEDUP_REMOVED lines=27> */
.L_x_67:
[----:B------:R-:W-:Y:S05]  /*3300*/  @P0 BRA `(.L_x_23) ;  /* 0xfffffffc00900947 */ /* 0x000fea000383ffff */
.L_x_21:
[----:B------:R-:W-:Y:S01]  /*3310*/  UMOV UR5, 0xffffffff ;  /* 0xffffffff00057882 */ /* 0x000fe20000000000 */
[----:B------:R-:W-:Y:S02]  /*3320*/  ISETP.NE.AND P0, PT, R24, 0x65, PT ;  /* 0x000000651800780c */ /* 0x000fe40003f05270 */
[----:B------:R-:W-:Y:S11]  /*3330*/  BRA.DIV UR5, `(.L_x_24) ;  /* 0x0000001a05f47947 */ /* 0x000ff6000b800000 */
[----:B------:R-:W0:Y:S01]  /*3340*/  S2R R53, SR_GEMASK ;  /* 0x0000000000357919 */ /* 0x000e220000003c00 */
[----:B------:R-:W-:Y:S01]  /*3350*/  VOTE.ANY R19, PT, !P0 ;  /* 0x0000000000137806 */ /* 0x000fe200040e0100 */
[----:B------:R-:W-:-:S03]  /*3360*/  VIADD R17, R36, 0x2 ;  /* 0x0000000224117836 */ /* 0x000fc60000000000 */
[----:B0-----:R-:W-:-:S05]  /*3370*/  LOP3.LUT R19, R19, 0x80000000, R53, 0xec, !PT ;  /* 0x8000000013137812 */ /* 0x001fca00078eec35 */
[----:B------:R-:W-:-:S05]  /*3380*/  VIADD R16, R19, 0xffffffff ;  /* 0xffffffff13107836 */ /* 0x000fca0000000000 */
[----:B------:R-:W-:Y:S01]  /*3390*/  LOP3.LUT R16, R19, R16, RZ, 0xc, !PT ;  /* 0x0000001013107212 */ /* 0x000fe200078e0cff */
[----:B------:R-:W-:-:S03]  /*33a0*/  VIADD R19, R36, 0x10 ;  /* 0x0000001024137836 */ /* 0x000fc60000000000 */
[----:B------:R-:W0:Y:S02]  /*33b0*/  POPC R44, R16 ;  /* 0x00000010002c7309 */ /* 0x000e240000000000 */
[----:B0-----:R-:W0:Y:S01]  /*33c0*/  SHFL.DOWN PT, R20, R25, 0x1, R44 ;  /* 0x0820000019147989 */ /* 0x001e2200000e002c */
[-C--:B------:R-:W-:Y:S02]  /*33d0*/  ISETP.GE.AND P0, PT, R36, R44.reuse, PT ;  /* 0x0000002c2400720c */ /* 0x080fe40003f06270 */
[-C--:B------:R-:W-:Y:S02]  /*33e0*/  ISETP.GT.AND P2, PT, R19, R44.reuse, PT ;  /* 0x0000002c1300720c */ /* 0x080fe40003f44270 */
[----:B0-----:R-:W-:Y:S02]  /*33f0*/  SEL R20, R20, RZ, !P0 ;  /* 0x000000ff14147207 */ /* 0x001fe40004000000 */
[----:B------:R-:W-:Y:S01]  /*3400*/  ISETP.GT.AND P0, PT, R17, R44, PT ;  /* 0x0000002c1100720c */ /* 0x000fe20003f04270 */
[----:B------:R-:W-:-:S02]  /*3410*/  VIADD R17, R36, 0x4 ;  /* 0x0000000424117836 */ /* 0x000fc40000000000 */
[----:B------:R-:W-:-:S05]  /*3420*/  IMAD.IADD R35, R20, 0x1, R25 ;  /* 0x0000000114237824 */ /* 0x000fca00078e0219 */
[----:B------:R-:W0:Y:S02]  /*3430*/  SHFL.DOWN PT, R20, R35, 0x2, R44 ;  /* 0x0840000023147989 */ /* 0x000e2400000e002c */
[----:B0-----:R-:W-:Y:S02]  /*3440*/  SEL R20, R20, RZ, !P0 ;  /* 0x000000ff14147207 */ /* 0x001fe40004000000 */
[----:B------:R-:W-:Y:S01]  /*3450*/  ISETP.GT.AND P0, PT, R17, R44, PT ;  /* 0x0000002c1100720c */ /* 0x000fe20003f04270 */
[----:B------:R-:W-:Y:S02]  /*3460*/  VIADD R17, R36, 0x8 ;  /* 0x0000000824117836 */ /* 0x000fe40000000000 */
[----:B------:R-:W-:-:S05]  /*3470*/  IMAD.IADD R39, R35, 0x1, R20 ;  /* 0x0000000123277824 */ /* 0x000fca00078e0214 */
[----:B------:R-:W0:Y:S02]  /*3480*/  SHFL.DOWN PT, R20, R39, 0x4, R44 ;  /* 0x0880000027147989 */ /* 0x000e2400000e002c */
[----:B0-----:R-:W-:Y:S02]  /*3490*/  SEL R20, R20, RZ, !P0 ;  /* 0x000000ff14147207 */ /* 0x001fe40004000000 */
[----:B------:R-:W-:Y:S02]  /*34a0*/  ISETP.GT.AND P0, PT, R17, R44, PT ;  /* 0x0000002c1100720c */ /* 0x000fe40003f04270 */
[----:B------:R-:W0:Y:S01]  /*34b0*/  LDC.64 R16, c[0x0][0x390] ;  /* 0x0000e400ff107b82 */ /* 0x000e220000000a00 */
[----:B------:R-:W-:-:S05]  /*34c0*/  IMAD.IADD R25, R39, 0x1, R20 ;  /* 0x0000000127197824 */ /* 0x000fca00078e0214 */
[----:B------:R-:W1:Y:S01]  /*34d0*/  SHFL.DOWN PT, R20, R25, 0x8, R44 ;  /* 0x0900000019147989 */ /* 0x000e6200000e002c */
[----:B0-----:R-:W-:-:S05]  /*34e0*/  IADD3 R35, P3, PT, R16, 0x100, RZ ;  /* 0x0000010010237810 */ /* 0x001fca0007f7e0ff */
[----:B------:R-:W-:Y:S01]  /*34f0*/  IMAD.X R39, RZ, RZ, R17, P3 ;  /* 0x000000ffff277224 */ /* 0x000fe200018e0611 */
[----:B-1----:R-:W-:Y:S02]  /*3500*/  SEL R20, R20, RZ, !P0 ;  /* 0x000000ff14147207 */ /* 0x002fe40004000000 */
[----:B------:R-:W-:-:S03]  /*3510*/  ISETP.NE.AND P0, PT, R24, 0x65, PT ;  /* 0x000000651800780c */ /* 0x000fc60003f05270 */
[----:B------:R-:W-:-:S05]  /*3520*/  IMAD.IADD R26, R25, 0x1, R20 ;  /* 0x00000001191a7824 */ /* 0x000fca00078e0214 */
[----:B------:R-:W0:Y:S05]  /*3530*/  SHFL.DOWN PT, R20, R26, 0x10, R44 ;  /* 0x0a0000001a147989 */ /* 0x000e2a00000e002c */
[----:B------:R-:W-:Y:S02]  /*3540*/  VOTE.ALL P0, P0 ;  /* 0x0000000000ff7806 */ /* 0x000fe40000000000 */
[----:B0-----:R-:W-:-:S05]  /*3550*/  SEL R19, R20, RZ, !P2 ;  /* 0x000000ff14137207 */ /* 0x001fca0005000000 */
[----:B------:R-:W-:-:S07]  /*3560*/  IMAD.IADD R26, R26, 0x1, R19 ;  /* 0x000000011a1a7824 */ /* 0x000fce00078e0213 */
.L_x_76:
[----:B------:R-:W-:Y:S05]  /*3570*/  @!P0 BRA `(.L_x_25) ;  /* 0x0000000400348947 */ /* 0x000fea0003800000 */
[----:B------:R-:W-:-:S07]  /*3580*/  IMAD.MOV.U32 R44, RZ, RZ, 0x3b8 ;  /* 0x000003b8ff2c7424 */ /* 0x000fce00078e00ff */
.L_x_31:
        /* <DEDUP_REMOVED lines=10> */
.L_x_79:
[----:B------:R-:W-:Y:S05]  /*3630*/  @!P0 BRA `(.L_x_27) ;  /* 0x0000000000748947 */ /* 0x000fea0003800000 */
[----:B------:R-:W-:-:S07]  /*3640*/  IMAD.MOV.U32 R20, RZ, RZ, R44 ;  /* 0x000000ffff147224 */ /* 0x000fce00078e002c */
.L_x_29:
        /* <DEDUP_REMOVED lines=8> */
[----:B------:R-:W0:Y:S02]  /*36d0*/  F2I.FTZ.U32.TRUNC.NTZ R19, R19 ;  /* 0x0000001300137305 */ /* 0x000e24000021f000 */
[----:B0-----:R-:W-:Y:S02]  /*36e0*/  IMAD R25, R18, R19, RZ ;  /* 0x0000001312197224 */ /* 0x001fe400078e02ff */
[----:B------:R-:W-:-:S04]  /*36f0*/  IMAD.MOV.U32 R18, RZ, RZ, RZ ;  /* 0x000000ffff127224 */ /* 0x000fc800078e00ff */
        /* <DEDUP_REMOVED lines=16> */
.L_x_82:
[----:B------:R-:W-:Y:S05]  /*3800*/  @P0 BRA `(.L_x_29) ;  /* 0xfffffffc00900947 */ /* 0x000fea000383ffff */
.L_x_27:
[----:B------:R-:W-:Y:S01]  /*3810*/  UMOV UR5, 0xffffffff ;  /* 0xffffffff00057882 */ /* 0x000fe20000000000 */
[----:B------:R-:W-:Y:S02]  /*3820*/  ISETP.NE.AND P0, PT, R24, 0x65, PT ;  /* 0x000000651800780c */ /* 0x000fe40003f05270 */
[----:B------:R-:W-:Y:S11]  /*3830*/  BRA.DIV UR5, `(.L_x_30) ;  /* 0x0000001a05fc7947 */ /* 0x000ff6000b800000 */
[----:B------:R-:W-:Y:S01]  /*3840*/  VOTE.ANY R19, PT, !P0 ;  /* 0x0000000000137806 */ /* 0x000fe200040e0100 */
[----:B------:R-:W-:Y:S02]  /*3850*/  VIADD R17, R36, 0x2 ;  /* 0x0000000224117836 */ /* 0x000fe40000000000 */
[----:B------:R-:W-:Y:S01]  /*3860*/  VIADD R21, R21, 0xffffffe0 ;  /* 0xffffffe015157836 */ /* 0x000fe20000000000 */
[----:B------:R-:W-:-:S05]  /*3870*/  LOP3.LUT R19, R19, 0x80000000, R53, 0xec, !PT ;  /* 0x8000000013137812 */ /* 0x000fca00078eec35 */
[----:B------:R-:W-:-:S05]  /*3880*/  VIADD R16, R19, 0xffffffff ;  /* 0xffffffff13107836 */ /* 0x000fca0000000000 */
[----:B------:R-:W-:-:S06]  /*3890*/  LOP3.LUT R16, R19, R16, RZ, 0xc, !PT ;  /* 0x0000001013107212 */ /* 0x000fcc00078e0cff */
[----:B------:R-:W0:Y:S02]  /*38a0*/  POPC R16, R16 ;  /* 0x0000001000107309 */ /* 0x000e240000000000 */
[----:B0-----:R-:W0:Y:S01]  /*38b0*/  SHFL.DOWN PT, R20, R25, 0x1, R16 ;  /* 0x0820000019147989 */ /* 0x001e2200000e0010 */
[----:B------:R-:W-:-:S04]  /*38c0*/  ISETP.GE.AND P0, PT, R36, R16, PT ;  /* 0x000000102400720c */ /* 0x000fc80003f06270 */
[----:B0-----:R-:W-:Y:S02]  /*38d0*/  SEL R20, R20, RZ, !P0 ;  /* 0x000000ff14147207 */ /* 0x001fe40004000000 */
[----:B------:R-:W-:Y:S01]  /*38e0*/  ISETP.GT.AND P0, PT, R17, R16, PT ;  /* 0x000000101100720c */ /* 0x000fe20003f04270 */
[----:B------:R-:W-:Y:S02]  /*38f0*/  VIADD R17, R36, 0x4 ;  /* 0x0000000424117836 */ /* 0x000fe40000000000 */
        /* <DEDUP_REMOVED lines=10> */
[----:B------:R-:W-:-:S03]  /*39a0*/  IMAD.IADD R25, R25, 0x1, R20 ;  /* 0x0000000119197824 */ /* 0x000fc600078e0214 */
[----:B------:R-:W-:Y:S02]  /*39b0*/  ISETP.GT.AND P2, PT, R17, R16, PT ;  /* 0x000000101100720c */ /* 0x000fe40003f44270 */
        /* <DEDUP_REMOVED lines=8> */
.L_x_91:
[----:B------:R-:W-:Y:S05]  /*3a40*/  @P0 BRA `(.L_x_31) ;  /* 0xfffffff800d00947 */ /* 0x000fea000383ffff */
.L_x_25:
        /* <DEDUP_REMOVED lines=15> */
.L_x_19:
[----:B------:R-:W-:Y:S05]  /*3b40*/  WARPSYNC.ALL ;  /* 0x0000000000007948 */ /* 0x000fea0003800000 */
[----:B------:R-:W0:Y:S08]  /*3b50*/  S2UR UR5, SR_CgaCtaId ;  /* 0x00000000000579c3 */ /* 0x000e300000008800 */
[----:B------:R-:W-:Y:S06]  /*3b60*/  BAR.SYNC.DEFER_BLOCKING 0x0 ;  /* 0x0000000000007b1d */ /* 0x000fec0000010000 */
[----:B------:R-:W-:Y:S01]  /*3b70*/  UMOV UR4, 0x400 ;  /* 0x0000040000047882 */ /* 0x000fe20000000000 */
[----:B-1----:R-:W1:Y:S01]  /*3b80*/  S2R R17, SR_TID.X ;  /* 0x0000000000117919 */ /* 0x002e620000002100 */
[----:B0-----:R-:W-:-:S09]  /*3b90*/  ULEA UR4, UR5, UR4, 0x18 ;  /* 0x0000000405047291 */ /* 0x001fd2000f8ec0ff */
[----:B------:R-:W0:Y:S01]  /*3ba0*/  LDS R16, [UR4+0x4c] ;  /* 0x00004c04ff107984 */ /* 0x000e220008000800 */
[----:B-1----:R-:W-:-:S04]  /*3bb0*/  ISETP.NE.AND P0, PT, R17, RZ, PT ;  /* 0x000000ff1100720c */ /* 0x002fc80003f05270 */
[----:B0-----:R-:W-:-:S05]  /*3bc0*/  SEL R16, R16, RZ, P0 ;  /* 0x000000ff10107207 */ /* 0x001fca0000000000 */
[----:B------:R-:W-:-:S07]  /*3bd0*/  IMAD.IADD R16, R16, 0x1, R19 ;  /* 0x0000000110107824 */ /* 0x000fce00078e0213 */
.L_x_18:
[----:B------:R-:W-:Y:S01]  /*3be0*/  IMAD.IADD R17, R2, 0x1, R16 ;  /* 0x0000000102117824 */ /* 0x000fe200078e0210 */
[----:B------:R-:W0:Y:S01]  /*3bf0*/  S2R R20, SR_LANEID ;  /* 0x0000000000147919 */ /* 0x000e220000000000 */
[----:B------:R-:W1:Y:S01]  /*3c00*/  S2UR UR5, SR_CTAID.X ;  /* 0x00000000000579c3 */ /* 0x000e620000002500 */
[----:B------:R-:W2:Y:S01]  /*3c10*/  LDCU.64 UR6, c[0x0][0x388] ;  /* 0x00007100ff0677ac */ /* 0x000ea20008000a00 */
[----:B------:R-:W-:Y:S01]  /*3c20*/  IMAD.IADD R2, R3, 0x1, R17 ;  /* 0x0000000103027824 */ /* 0x000fe200078e0211 */
[----:B------:R-:W3:Y:S03]  /*3c30*/  S2R R21, SR_TID.X ;  /* 0x0000000000157919 */ /* 0x000ee60000002100 */
[----:B------:R-:W-:Y:S01]  /*3c40*/  IMAD.IADD R3, R4, 0x1, R2 ;  /* 0x0000000104037824 */ /* 0x000fe200078e0202 */
[----:B------:R-:W4:Y:S03]  /*3c50*/  S2R R26, SR_TID.X ;  /* 0x00000000001a7919 */ /* 0x000f260000002100 */
[----:B------:R-:W-:-:S04]  /*3c60*/  IMAD.IADD R4, R5, 0x1, R3 ;  /* 0x0000000105047824 */ /* 0x000fc800078e0203 */
[----:B------:R-:W-:-:S04]  /*3c70*/  IMAD.IADD R5, R6, 0x1, R4 ;  /* 0x0000000106057824 */ /* 0x000fc800078e0204 */
[----:B------:R-:W-:-:S04]  /*3c80*/  IMAD.IADD R6, R7, 0x1, R5 ;  /* 0x0000000107067824 */ /* 0x000fc800078e0205 */
[----:B------:R-:W-:-:S04]  /*3c90*/  IMAD.IADD R7, R8, 0x1, R6 ;  /* 0x0000000108077824 */ /* 0x000fc800078e0206 */
[----:B------:R-:W-:-:S04]  /*3ca0*/  IMAD.IADD R8, R9, 0x1, R7 ;  /* 0x0000000109087824 */ /* 0x000fc800078e0207 */
[----:B------:R-:W-:Y:S02]  /*3cb0*/  IMAD.IADD R9, R10, 0x1, R8 ;  /* 0x000000010a097824 */ /* 0x000fe400078e0208 */
[----:B0-----:R-:W-:Y:S01]  /*3cc0*/  IMAD R24, R20, 0x54, R37 ;  /* 0x0000005414187824 */ /* 0x001fe200078e0225 */
[----:B------:R-:W-:Y:S01]  /*3cd0*/  BAR.SYNC.DEFER_BLOCKING 0x0 ;  /* 0x0000000000007b1d */ /* 0x000fe20000010000 */
[----:B------:R-:W-:Y:S01]  /*3ce0*/  IMAD.IADD R10, R11, 0x1, R9 ;  /* 0x000000010b0a7824 */ /* 0x000fe200078e0209 */
[----:B---3--:R-:W-:-:S03]  /*3cf0*/  ISETP.NE.AND P0, PT, R21, RZ, PT ;  /* 0x000000ff1500720c */ /* 0x008fc60003f05270 */
        /* <DEDUP_REMOVED lines=13> */
[----:B------:R-:W-:Y:S03]  /*3dd0*/  STS.64 [R24+0x20], R8 ;  /* 0x0000200818007388 */ /* 0x000fe60000000a00 */
[----:B------:R-:W-:Y:S01]  /*3de0*/  IMAD.IADD R22, R33, 0x1, R21 ;  /* 0x0000000121167824 */ /* 0x000fe200078e0215 */
[----:B0-----:R-:W1:Y:S01]  /*3df0*/  LDC R2, c[0x0][0x398] ;  /* 0x0000e600ff027b82 */ /* 0x001e620000000800 */
[----:B------:R-:W-:Y:S02]  /*3e00*/  STS.64 [R24+0x28], R10 ;  /* 0x0000280a18007388 */ /* 0x000fe40000000a00 */
[----:B------:R-:W-:-:S02]  /*3e10*/  IMAD.IADD R23, R34, 0x1, R22 ;  /* 0x0000000122177824 */ /* 0x000fc400078e0216 */
[----:B------:R4:W-:Y:S04]  /*3e20*/  STS.64 [R24+0x30], R12 ;  /* 0x0000300c18007388 */ /* 0x0009e80000000a00 */
[----:B------:R-:W-:Y:S04]  /*3e30*/  STS.64 [R24+0x38], R14 ;  /* 0x0000380e18007388 */ /* 0x000fe80000000a00 */
[----:B------:R-:W-:Y:S04]  /*3e40*/  STS.64 [R24+0x40], R18 ;  /* 0x0000401218007388 */ /* 0x000fe80000000a00 */
[----:B------:R-:W-:Y:S01]  /*3e50*/  STS.64 [R24+0x48], R20 ;  /* 0x0000481418007388 */ /* 0x000fe20000000a00 */
[----:B----4-:R-:W-:-:S02]  /*3e60*/  LOP3.LUT R12, R26, 0x1f, RZ, 0xc0, !PT ;  /* 0x0000001f1a0c7812 */ /* 0x010fc400078ec0ff */
[----:B------:R-:W-:Y:S01]  /*3e70*/  LOP3.LUT R26, R26, 0x3e0, RZ, 0xc0, !PT ;  /* 0x000003e01a1a7812 */ /* 0x000fe200078ec0ff */
[----:B------:R-:W-:Y:S01]  /*3e80*/  STS.64 [R24+0x50], R22 ;  /* 0x0000501618007388 */ /* 0x000fe20000000a00 */
[----:B------:R-:W-:-:S03]  /*3e90*/  NOP ;  /* 0x0000000000007918 */ /* 0x000fc60000000000 */
[----:B------:R-:W-:Y:S01]  /*3ea0*/  LDS R16, [R37] ;  /* 0x0000000025107984 */ /* 0x000fe20000000800 */
[----:B-1----:R-:W-:Y:S02]  /*3eb0*/  VIADD R2, R2, UR5 ;  /* 0x0000000502027c36 */ /* 0x002fe40008000000 */
[----:B------:R-:W-:Y:S01]  /*3ec0*/  IMAD R26, R26, 0x16, R12 ;  /* 0x000000161a1a7824 */ /* 0x000fe200078e020c */
[----:B------:R-:W-:Y:S04]  /*3ed0*/  LDS R8, [R37+0x80] ;  /* 0x0000800025087984 */ /* 0x000fe80000000800 */
        /* <DEDUP_REMOVED lines=19> */
[----:B------:R0:W-:Y:S04]  /*4010*/  LDS R23, [R37+0xa80] ;  /* 0x000a800025177984 */ /* 0x0001e80000000800 */
[----:B------:R1:W-:Y:S01]  /*4020*/  @!P0 STS [UR4+0x8400], R0 ;  /* 0x00840000ff008988 */ /* 0x0003e20008000804 */
[----:B------:R-:W-:Y:S01]  /*4030*/  BAR.SYNC.DEFER_BLOCKING 0x0 ;  /* 0x0000000000007b1d */ /* 0x000fe20000010000 */
[----:B0-----:R-:W-:-:S02]  /*4040*/  VIADD R37, R26, 0x20 ;  /* 0x000000201a257836 */ /* 0x001fc40000000000 */
[----:B-1----:R-:W-:-:S03]  /*4050*/  IMAD R0, R2, 0x2100, RZ ;  /* 0x0000210002007824 */ /* 0x002fc600078e02ff */
[----:B------:R-:W0:Y:S02]  /*4060*/  S2R R3, SR_TID.X ;  /* 0x0000000000037919 */ /* 0x000e240000002100 */
[----:B------:R-:W-:-:S04]  /*4070*/  IADD3 R0, P0, PT, R0, R26, RZ ;  /* 0x0000001a00007210 */ /* 0x000fc80007f1e0ff */
[----:B--2---:R-:W-:Y:S01]  /*4080*/  LEA R2, P1, R0, UR6, 0x2 ;  /* 0x0000000600027c11 */ /* 0x004fe2000f8210ff */
[----:B------:R-:W1:Y:S01]  /*4090*/  LDS R4, [UR4+0x8400] ;  /* 0x00840004ff047984 */ /* 0x000e620008000800 */
[C---:B0-----:R-:W-:Y:S02]  /*40a0*/  LOP3.LUT R12, R3.reuse, 0x3e0, RZ, 0xc0, !PT ;  /* 0x000003e0030c7812 */ /* 0x041fe400078ec0ff */
[----:B------:R-:W-:-:S05]  /*40b0*/  LOP3.LUT R3, R3, 0x1f, RZ, 0xc0, !PT ;  /* 0x0000001f03037812 */ /* 0x000fca00078ec0ff */
[----:B------:R-:W-:Y:S02]  /*40c0*/  IMAD R12, R12, 0x16, R3 ;  /* 0x000000160c0c7824 */ /* 0x000fe400078e0203 */
[----:B------:R-:W-:-:S05]  /*40d0*/  IMAD.X R3, RZ, RZ, RZ, P0 ;  /* 0x000000ffff037224 */ /* 0x000fca00000e06ff */
[----:B------:R-:W-:Y:S02]  /*40e0*/  LEA.HI.X R3, R0, UR7, R3, 0x2, P1 ;  /* 0x0000000700037c11 */ /* 0x000fe400088f1403 */
[-C--:B-1----:R-:W-:Y:S02]  /*40f0*/  ISETP.GE.AND P6, PT, R26, R4.reuse, PT ;  /* 0x000000041a00720c */ /* 0x082fe40003fc6270 */
[-C--:B------:R-:W-:Y:S01]  /*4100*/  ISETP.GE.AND P5, PT, R37, R4.reuse, PT ;  /* 0x000000042500720c */ /* 0x080fe20003fa6270 */
[C---:B------:R-:W-:Y:S01]  /*4110*/  VIADD R37, R12.reuse, 0x80 ;  /* 0x000000800c257836 */ /* 0x040fe20000000000 */
[-C--:B------:R-:W-:Y:S01]  /*4120*/  ISETP.GE.AND P0, PT, R51, R4.reuse, PT ;  /* 0x000000043300720c */ /* 0x080fe20003f06270 */
[----:B------:R-:W-:Y:S01]  /*4130*/  VIADD R51, R12, 0xa0 ;  /* 0x000000a00c337836 */ /* 0x000fe20000000000 */
[-C--:B------:R-:W-:Y:S02]  /*4140*/  ISETP.GE.AND P4, PT, R50, R4.reuse, PT ;  /* 0x000000043200720c */ /* 0x080fe40003f86270 */
[-C--:B------:R-:W-:Y:S01]  /*4150*/  ISETP.GE.AND P3, PT, R37, R4.reuse, PT ;  /* 0x000000042500720c */ /* 0x080fe20003f66270 */
[----:B------:R-:W-:Y:S01]  /*4160*/  VIADD R37, R12, 0xe0 ;  /* 0x000000e00c257836 */ /* 0x000fe20000000000 */
[----:B------:R-:W-:-:S02]  /*4170*/  ISETP.GE.AND P2, PT, R51, R4, PT ;  /* 0x000000043300720c */ /* 0x000fc40003f46270 */
[-C--:B------:R-:W-:Y:S01]  /*4180*/  ISETP.GE.AND P1, PT, R49, R4.reuse, PT ;  /* 0x000000043100720c */ /* 0x080fe20003f26270 */
[----:B------:R-:W-:Y:S01]  /*4190*/  @!P6 STG.E desc[UR8][R2.64], R16 ;  /* 0x000000100200e986 */ /* 0x000fe2000c101908 */
[-C--:B------:R-:W-:Y:S01]  /*41a0*/  ISETP.GE.AND P6, PT, R37, R4.reuse, PT ;  /* 0x000000042500720c */ /* 0x080fe20003fc6270 */
[----:B------:R-:W-:Y:S02]  /*41b0*/  VIADD R37, R12, 0x120 ;  /* 0x000001200c257836 */ /* 0x000fe40000000000 */
[----:B------:R-:W-:Y:S01]  /*41c0*/  @!P5 STG.E desc[UR8][R2.64+0x80], R8 ;  /* 0x000080080200d986 */ /* 0x000fe2000c101908 */
[----:B------:R-:W-:-:S03]  /*41d0*/  ISETP.GE.AND P5, PT, R48, R4, PT ;  /* 0x000000043000720c */ /* 0x000fc60003fa6270 */
[----:B------:R-:W-:Y:S01]  /*41e0*/  @!P0 STG.E desc[UR8][R2.64+0x100], R10 ;  /* 0x0001000a02008986 */ /* 0x000fe2000c101908 */
[-C--:B------:R-:W-:Y:S01]  /*41f0*/  ISETP.GE.AND P0, PT, R37, R4.reuse, PT ;  /* 0x000000042500720c */ /* 0x080fe20003f06270 */
[----:B------:R-:W-:Y:S02]  /*4200*/  VIADD R37, R12, 0x1c0 ;  /* 0x000001c00c257836 */ /* 0x000fe40000000000 */
[----:B------:R-:W-:Y:S01]  /*4210*/  @!P4 STG.E desc[UR8][R2.64+0x180], R6 ;  /* 0x000180060200c986 */ /* 0x000fe2000c101908 */
[----:B------:R-:W-:-:S03]  /*4220*/  ISETP.GE.AND P4, PT, R47, R4, PT ;  /* 0x000000042f00720c */ /* 0x000fc60003f86270 */
[----:B------:R-:W-:Y:S01]  /*4230*/  @!P3 STG.E desc[UR8][R2.64+0x200], R53 ;  /* 0x000200350200b986 */ /* 0x000fe2000c101908 */
[----:B------:R-:W-:-:S03]  /*4240*/  ISETP.GE.AND P3, PT, R46, R4, PT ;  /* 0x000000042e00720c */ /* 0x000fc60003f66270 */
[----:B------:R-:W-:Y:S01]  /*4250*/  @!P2 STG.E desc[UR8][R2.64+0x280], R39 ;  /* 0x000280270200a986 */ /* 0x000fe2000c101908 */
[----:B------:R-:W-:-:S03]  /*4260*/  ISETP.GE.AND P2, PT, R45, R4, PT ;  /* 0x000000042d00720c */ /* 0x000fc60003f46270 */
[----:B------:R0:W-:Y:S01]  /*4270*/  @!P1 STG.E desc[UR8][R2.64+0x300], R33 ;  /* 0x0003002102009986 */ /* 0x0001e2000c101908 */
[-C--:B------:R-:W-:Y:S01]  /*4280*/  ISETP.GE.AND P1, PT, R43, R4.reuse, PT ;  /* 0x000000042b00720c */ /* 0x080fe20003f26270 */
[C---:B------:R-:W-:Y:S02]  /*4290*/  VIADD R43, R12.reuse, 0x220 ;  /* 0x000002200c2b7836 */ /* 0x040fe40000000000 */
[----:B------:R-:W-:Y:S01]  /*42a0*/  @!P6 STG.E desc[UR8][R2.64+0x380], R35 ;  /* 0x000380230200e986 */ /* 0x000fe2000c101908 */
[-C--:B------:R-:W-:Y:S01]  /*42b0*/  ISETP.GE.AND P6, PT, R37, R4.reuse, PT ;  /* 0x000000042500720c */ /* 0x080fe20003fc6270 */
[----:B------:R-:W-:Y:S02]  /*42c0*/  VIADD R37, R12, 0x200 ;  /* 0x000002000c257836 */ /* 0x000fe40000000000 */
[----:B------:R1:W-:Y:S01]  /*42d0*/  @!P5 STG.E desc[UR8][R2.64+0x400], R31 ;  /* 0x0004001f0200d986 */ /* 0x0003e2000c101908 */
[----:B------:R-:W-:Y:S01]  /*42e0*/  ISETP.GE.AND P5, PT, R42, R4, PT ;  /* 0x000000042a00720c */ /* 0x000fe20003fa6270 */
[----:B0-----:R-:W-:-:S02]  /*42f0*/  VIADD R33, R12, 0x260 ;  /* 0x000002600c217836 */ /* 0x001fc40000000000 */
[----:B------:R0:W-:Y:S01]  /*4300*/  @!P0 STG.E desc[UR8][R2.64+0x480], R25 ;  /* 0x0004801902008986 */ /* 0x0001e2000c101908 */
[----:B------:R-:W-:-:S03]  /*4310*/  ISETP.GE.AND P0, PT, R37, R4, PT ;  /* 0x000000042500720c */ /* 0x000fc60003f06270 */
[----:B------:R0:W-:Y:S01]  /*4320*/  @!P4 STG.E desc[UR8][R2.64+0x500], R27 ;  /* 0x0005001b0200c986 */ /* 0x0001e2000c101908 */
[-C--:B------:R-:W-:Y:S01]  /*4330*/  ISETP.GE.AND P4, PT, R43, R4.reuse, PT ;  /* 0x000000042b00720c */ /* 0x080fe20003f86270 */
[----:B-1----:R-:W-:Y:S02]  /*4340*/  VIADD R31, R12, 0x280 ;  /* 0x000002800c1f7836 */ /* 0x002fe40000000000 */
[----:B------:R0:W-:Y:S01]  /*4350*/  @!P3 STG.E desc[UR8][R2.64+0x580], R29 ;  /* 0x0005801d0200b986 */ /* 0x0001e2000c101908 */
[----:B------:R-:W-:-:S03]  /*4360*/  ISETP.GE.AND P3, PT, R41, R4, PT ;  /* 0x000000042900720c */ /* 0x000fc60003f66270 */
[----:B------:R0:W-:Y:S01]  /*4370*/  @!P2 STG.E desc[UR8][R2.64+0x600], R19 ;  /* 0x000600130200a986 */ /* 0x0001e2000c101908 */
[----:B------:R-:W-:-:S03]  /*4380*/  ISETP.GE.AND P2, PT, R33, R4, PT ;  /* 0x000000042100720c */ /* 0x000fc60003f46270 */
[----:B------:R0:W-:Y:S01]  /*4390*/  @!P1 STG.E desc[UR8][R2.64+0x680], R21 ;  /* 0x0006801502009986 */ /* 0x0001e2000c101908 */
[----:B------:R-:W-:-:S03]  /*43a0*/  ISETP.GE.AND P1, PT, R31, R4, PT ;  /* 0x000000041f00720c */ /* 0x000fc60003f26270 */
[----:B------:R0:W-:Y:S01]  /*43b0*/  @!P6 STG.E desc[UR8][R2.64+0x700], R17 ;  /* 0x000700110200e986 */ /* 0x0001e2000c101908 */
[----:B------:R-:W-:-:S03]  /*43c0*/  ISETP.GE.AND P6, PT, R40, R4, PT ;  /* 0x000000042800720c */ /* 0x000fc60003fc6270 */
[----:B------:R0:W-:Y:S04]  /*43d0*/  @!P5 STG.E desc[UR8][R2.64+0x780], R15 ;  /* 0x0007800f0200d986 */ /* 0x0001e8000c101908 */
[----:B------:R0:W-:Y:S04]  /*43e0*/  @!P0 STG.E desc[UR8][R2.64+0x800], R13 ;  /* 0x0008000d02008986 */ /* 0x0001e8000c101908 */
[----:B------:R0:W-:Y:S04]  /*43f0*/  @!P4 STG.E desc[UR8][R2.64+0x880], R11 ;  /* 0x0008800b0200c986 */ /* 0x0001e8000c101908 */
[----:B------:R0:W-:Y:S04]  /*4400*/  @!P3 STG.E desc[UR8][R2.64+0x900], R9 ;  /* 0x000900090200b986 */ /* 0x0001e8000c101908 */
[----:B------:R0:W-:Y:S04]  /*4410*/  @!P2 STG.E desc[UR8][R2.64+0x980], R7 ;  /* 0x000980070200a986 */ /* 0x0001e8000c101908 */
[----:B------:R0:W-:Y:S01]  /*4420*/  @!P1 STG.E desc[UR8][R2.64+0xa00], R5 ;  /* 0x000a000502009986 */ /* 0x0001e2000c101908 */
[----:B------:R-:W-:Y:S05]  /*4430*/  @P6 EXIT ;  /* 0x000000000000694d */ /* 0x000fea0003800000 */
[----:B------:R-:W-:Y:S01]  /*4440*/  STG.E desc[UR8][R2.64+0xa80], R23 ;  /* 0x000a801702007986 */ /* 0x000fe2000c101908 */
[----:B------:R-:W-:Y:S05]  /*4450*/  EXIT ;  /* 0x000000000000794d */ /* 0x000fea0003800000 */
.L_x_5:
[----:B------:R-:W-:Y:S01]  /*4460*/  BSSY B1, `(.L_x_32) ;  /* 0x0000006000017945 */ /* 0x000fe20003800000 */
[----:B------:R-:W-:Y:S01]  /*4470*/  PLOP3.LUT P0, PT, P0, PT, PT, 0x8, 0x80 ;  /* 0x000000000080781c */ /* 0x000fe2000070e170 */
[----:B------:R-:W-:-:S12]  /*4480*/  IMAD.MOV.U32 R19, RZ, RZ, -0x1 ;  /* 0xffffffffff137424 */ /* 0x000fd800078e00ff */
[----:B------:R-:W-:Y:S05]  /*4490*/  WARPSYNC.COLLECTIVE R19, `(.L_x_33) ;  /* 0x0000000013087348 */ /* 0x000fea0003c00000 */
[----:B------:R-:W-:Y:S01]  /*44a0*/  VOTE.ANY P0, P0 ;  /* 0x0000000000ff7806 */ /* 0x000fe20000000100 */
[----:B------:R-:W-:-:S12]  /*44b0*/  ENDCOLLECTIVE ;  /* 0x000000000000791b */ /* 0x000fd80003800000 */
.L_x_33:
[----:B------:R-:W-:Y:S05]  /*44c0*/  BSYNC B1 ;  /* 0x0000000000017941 */ /* 0x000fea0003800000 */
.L_x_32:
[----:B------:R-:W-:Y:S05]  /*44d0*/  BRA `(.L_x_34) ;  /* 0xffffffc800a87947 */ /* 0x000fea000383ffff */
.L_x_7:
[----:B------:R-:W-:Y:S01]  /*44e0*/  BSSY B1, `(.L_x_35) ;  /* 0x0000006000017945 */ /* 0x000fe20003800000 */
[----:B------:R-:W-:Y:S01]  /*44f0*/  PLOP3.LUT P0, PT, P0, PT, PT, 0x8, 0x80 ;  /* 0x000000000080781c */ /* 0x000fe2000070e170 */
[----:B------:R-:W-:-:S12]  /*4500*/  IMAD.MOV.U32 R19, RZ, RZ, -0x1 ;  /* 0xffffffffff137424 */ /* 0x000fd800078e00ff */
[----:B------:R-:W-:Y:S05]  /*4510*/  WARPSYNC.COLLECTIVE R19, `(.L_x_36) ;  /* 0x0000000013087348 */ /* 0x000fea0003c00000 */
[----:B------:R-:W-:Y:S01]  /*4520*/  VOTE.ANY P0, P0 ;  /* 0x0000000000ff7806 */ /* 0x000fe20000000100 */
[----:B------:R-:W-:-:S12]  /*4530*/  ENDCOLLECTIVE ;  /* 0x000000000000791b */ /* 0x000fd80003800000 */
.L_x_36:
[----:B------:R-:W-:Y:S05]  /*4540*/  BSYNC B1 ;  /* 0x0000000000017941 */ /* 0x000fea0003800000 */
.L_x_35:
[----:B------:R-:W-:Y:S05]  /*4550*/  BRA `(.L_x_37) ;  /* 0xffffffc800fc7947 */ /* 0x000fea000383ffff */
.L_x_9:
[----:B------:R-:W0:Y:S01]  /*4560*/  S2R R48, SR_GEMASK ;  /* 0x0000000000307919 */ /* 0x000e220000003c00 */
[----:B------:R-:W-:Y:S01]  /*4570*/  BSSY B1, `(.L_x_38) ;  /* 0x0000006000017945 */ /* 0x000fe20003800000 */
[----:B------:R-:W-:Y:S01]  /*4580*/  PLOP3.LUT P0, PT, P0, PT, PT, 0x8, 0x80 ;  /* 0x000000000080781c */ /* 0x000fe2000070e170 */
[----:B------:R-:W-:-:S12]  /*4590*/  IMAD.MOV.U32 R19, RZ, RZ, -0x1 ;  /* 0xffffffffff137424 */ /* 0x000fd800078e00ff */
[----:B0-----:R-:W-:Y:S05]  /*45a0*/  WARPSYNC.COLLECTIVE R19, `(.L_x_39) ;  /* 0x0000000013087348 */ /* 0x001fea0003c00000 */
[----:B------:R-:W-:Y:S01]  /*45b0*/  VOTE.ANY R19, PT, P0 ;  /* 0x0000000000137806 */ /* 0x000fe200000e0100 */
[----:B0-----:R-:W-:Y:S06]  /*45c0*/  ENDCOLLECTIVE ;  /* 0x000000000000791b */ /* 0x001fec0003800000 */
.L_x_39:
[----:B------:R-:W-:Y:S05]  /*45d0*/  BSYNC B1 ;  /* 0x0000000000017941 */ /* 0x000fea0003800000 */
.L_x_38:
[----:B------:R-:W-:Y:S01]  /*45e0*/  LOP3.LUT R19, R19, 0x80000000, R48, 0xec, !PT ;  /* 0x8000000013137812 */ /* 0x000fe200078eec30 */
[----:B------:R-:W-:Y:S01]  /*45f0*/  IMAD.MOV.U32 R18, RZ, RZ, R41 ;  /* 0x000000ffff127224 */ /* 0x000fe200078e0029 */
[----:B------:R-:W0:Y:S01]  /*4600*/  LDC.64 R42, c[0x0][0x390] ;  /* 0x0000e400ff2a7b82 */ /* 0x000e220000000a00 */
[----:B------:R-:W-:Y:S02]  /*4610*/  IMAD.MOV.U32 R17, RZ, RZ, 0x1 ;  /* 0x00000001ff117424 */ /* 0x000fe400078e00ff */
[----:B------:R-:W-:Y:S02]  /*4620*/  VIADD R16, R19, 0xffffffff ;  /* 0xffffffff13107836 */ /* 0x000fe40000000000 */
[C---:B------:R-:W-:Y:S02]  /*4630*/  VIADD R23, R47.reuse, 0x4 ;  /* 0x000000042f177836 */ /* 0x040fe40000000000 */
[----:B------:R-:W-:Y:S01]  /*4640*/  VIADD R26, R47, 0x8 ;  /* 0x000000082f1a7836 */ /* 0x000fe20000000000 */
[----:B------:R-:W-:Y:S01]  /*4650*/  LOP3.LUT R22, R19, R16, RZ, 0xc, !PT ;  /* 0x0000001013167212 */ /* 0x000fe200078e0cff */
[----:B------:R-:W-:-:S03]  /*4660*/  IMAD.MOV.U32 R19, RZ, RZ, -0x1 ;  /* 0xffffffffff137424 */ /* 0x000fc600078e00ff */
[----:B------:R1:W2:Y:S02]  /*4670*/  POPC R16, R22 ;  /* 0x0000001600107309 */ /* 0x0002a40000000000 */
[----:B-1----:R-:W-:Y:S01]  /*4680*/  VIADD R22, R47, 0x2 ;  /* 0x000000022f167836 */ /* 0x002fe20000000000 */
[----:B0-2---:R-:W-:-:S13]  /*4690*/  IADD3 R42, P3, PT, R42, 0x100, RZ ;  /* 0x000001002a2a7810 */ /* 0x005fda0007f7e0ff */
[----:B------:R-:W-:Y:S05]  /*46a0*/  WARPSYNC.COLLECTIVE R19, `(.L_x_40) ;  /* 0x0000000013087348 */ /* 0x000fea0003c00000 */
[----:B------:R0:W1:Y:S02]  /*46b0*/  SHFL.DOWN P2, R20, R18, R17, R16 ;  /* 0x0800001112147389 */ /* 0x0000640000040010 */
[----:B01----:R-:W-:Y:S05]  /*46c0*/  ENDCOLLECTIVE ;  /* 0x000000000000791b */ /* 0x003fea0003800000 */
.L_x_40:
[-C--:B------:R-:W-:Y:S01]  /*46d0*/  ISETP.GE.AND P0, PT, R47, R16.reuse, PT ;  /* 0x000000102f00720c */ /* 0x080fe20003f06270 */
[----:B------:R-:W-:Y:S02]  /*46e0*/  IMAD.X R43, RZ, RZ, R43, P3 ;  /* 0x000000ffff2b7224 */ /* 0x000fe400018e062b */
[----:B------:R-:W-:Y:S01]  /*46f0*/  IMAD.MOV.U32 R17, RZ, RZ, 0x2 ;  /* 0x00000002ff117424 */ /* 0x000fe200078e00ff */
[----:B------:R-:W-:Y:S02]  /*4700*/  SEL R20, R20, RZ, !P0 ;  /* 0x000000ff14147207 */ /* 0x000fe40004000000 */
[----:B------:R-:W-:-:S03]  /*4710*/  ISETP.GT.AND P0, PT, R22, R16, PT ;  /* 0x000000101600720c */ /* 0x000fc60003f04270 */
[----:B------:R-:W-:-:S04]  /*4720*/  IMAD.IADD R37, R20, 0x1, R41 ;  /* 0x0000000114257824 */ /* 0x000fc800078e0229 */
[----:B------:R-:W-:-:S07]  /*4730*/  IMAD.MOV.U32 R18, RZ, RZ, R37 ;  /* 0x000000ffff127224 */ /* 0x000fce00078e0025 */
[----:B------:R-:W-:Y:S05]  /*4740*/  WARPSYNC.COLLECTIVE R19, `(.L_x_41) ;  /* 0x0000000013087348 */ /* 0x000fea0003c00000 */
[----:B------:R0:W1:Y:S02]  /*4750*/  SHFL.DOWN P2, R20, R18, R17, R16 ;  /* 0x0800001112147389 */ /* 0x0000640000040010 */
[----:B01----:R-:W-:Y:S05]  /*4760*/  ENDCOLLECTIVE ;  /* 0x000000000000791b */ /* 0x003fea0003800000 */
.L_x_41:
[----:B------:R-:W-:Y:S01]  /*4770*/  IMAD.MOV.U32 R17, RZ, RZ, 0x4 ;  /* 0x00000004ff117424 */ /* 0x000fe200078e00ff */
[----:B------:R-:W-:Y:S02]  /*4780*/  SEL R20, R20, RZ, !P0 ;  /* 0x000000ff14147207 */ /* 0x000fe40004000000 */
[----:B------:R-:W-:-:S03]  /*4790*/  ISETP.GT.AND P0, PT, R23, R16, PT ;  /* 0x000000101700720c */ /* 0x000fc60003f04270 */
[----:B------:R-:W-:Y:S02]  /*47a0*/  IMAD.IADD R39, R37, 0x1, R20 ;  /* 0x0000000125277824 */ /* 0x000fe400078e0214 */
[----:B------:R-:W-:Y:S02]  /*47b0*/  VIADD R37, R47, 0x10 ;  /* 0x000000102f257836 */ /* 0x000fe40000000000 */
[----:B------:R-:W-:-:S07]  /*47c0*/  IMAD.MOV.U32 R18, RZ, RZ, R39 ;  /* 0x000000ffff127224 */ /* 0x000fce00078e0027 */
[----:B------:R-:W-:Y:S05]  /*47d0*/  WARPSYNC.COLLECTIVE R19, `(.L_x_42) ;  /* 0x0000000013087348 */ /* 0x000fea0003c00000 */
[----:B------:R0:W1:Y:S02]  /*47e0*/  SHFL.DOWN P2, R20, R18, R17, R16 ;  /* 0x0800001112147389 */ /* 0x0000640000040010 */
[----:B01----:R-:W-:Y:S05]  /*47f0*/  ENDCOLLECTIVE ;  /* 0x000000000000791b */ /* 0x003fea0003800000 */
.L_x_42:
        /* <DEDUP_REMOVED lines=8> */
.L_x_43:
[----:B------:R-:W-:Y:S01]  /*4880*/  IMAD.MOV.U32 R17, RZ, RZ, 0x10 ;  /* 0x00000010ff117424 */ /* 0x000fe200078e00ff */
[----:B------:R-:W-:Y:S02]  /*4890*/  SEL R20, R20, RZ, !P0 ;  /* 0x000000ff14147207 */ /* 0x000fe40004000000 */
[----:B------:R-:W-:-:S03]  /*48a0*/  ISETP.NE.AND P0, PT, R40, 0x65, PT ;  /* 0x000000652800780c */ /* 0x000fc60003f05270 */
[----:B------:R-:W-:-:S04]  /*48b0*/  IMAD.IADD R41, R51, 0x1, R20 ;  /* 0x0000000133297824 */ /* 0x000fc800078e0214 */
[----:B------:R-:W-:-:S07]  /*48c0*/  IMAD.MOV.U32 R18, RZ, RZ, R41 ;  /* 0x000000ffff127224 */ /* 0x000fce00078e0029 */
[----:B------:R-:W-:Y:S05]  /*48d0*/  WARPSYNC.COLLECTIVE R19, `(.L_x_44) ;  /* 0x0000000013087348 */ /* 0x000fea0003c00000 */
[----:B------:R0:W1:Y:S02]  /*48e0*/  SHFL.DOWN P2, R20, R18, R17, R16 ;  /* 0x0800001112147389 */ /* 0x0000640000040010 */
[----:B01----:R-:W-:Y:S05]  /*48f0*/  ENDCOLLECTIVE ;  /* 0x000000000000791b */ /* 0x003fea0003800000 */
.L_x_44:
[----:B------:R-:W-:Y:S05]  /*4900*/  WARPSYNC.COLLECTIVE R19, `(.L_x_45) ;  /* 0x0000000013087348 */ /* 0x000fea0003c00000 */
[----:B------:R-:W-:Y:S01]  /*4910*/  VOTE.ALL P0, P0 ;  /* 0x0000000000ff7806 */ /* 0x000fe20000000000 */
[----:B------:R-:W-:-:S12]  /*4920*/  ENDCOLLECTIVE ;  /* 0x000000000000791b */ /* 0x000fd80003800000 */
.L_x_45:
[----:B------:R-:W-:-:S04]  /*4930*/  ISETP.GT.AND P2, PT, R37, R16, PT ;  /* 0x000000102500720c */ /* 0x000fc80003f44270 */
[----:B------:R-:W-:-:S05]  /*4940*/  SEL R20, R20, RZ, !P2 ;  /* 0x000000ff14147207 */ /* 0x000fca0005000000 */
[----:B------:R-:W-:Y:S01]  /*4950*/  IMAD.IADD R39, R41, 0x1, R20 ;  /* 0x0000000129277824 */ /* 0x000fe200078e0214 */
[----:B------:R-:W-:Y:S06]  /*4960*/  BRA `(.L_x_46) ;  /* 0xffffffc800947947 */ /* 0x000fec000383ffff */
.L_x_11:
[----:B------:R-:W-:Y:S01]  /*4970*/  BSSY B1, `(.L_x_47) ;  /* 0x0000006000017945 */ /* 0x000fe20003800000 */
[----:B------:R-:W-:Y:S01]  /*4980*/  PLOP3.LUT P0, PT, P0, PT, PT, 0x8, 0x80 ;  /* 0x000000000080781c */ /* 0x000fe2000070e170 */
[----:B------:R-:W-:-:S12]  /*4990*/  IMAD.MOV.U32 R19, RZ, RZ, -0x1 ;  /* 0xffffffffff137424 */ /* 0x000fd800078e00ff */
[----:B------:R-:W-:Y:S05]  /*49a0*/  WARPSYNC.COLLECTIVE R19, `(.L_x_48) ;  /* 0x0000000013087348 */ /* 0x000fea0003c00000 */
[----:B------:R-:W-:Y:S01]  /*49b0*/  VOTE.ANY P0, P0 ;  /* 0x0000000000ff7806 */ /* 0x000fe20000000100 */
[----:B------:R-:W-:-:S12]  /*49c0*/  ENDCOLLECTIVE ;  /* 0x000000000000791b */ /* 0x000fd80003800000 */
.L_x_48:
[----:B------:R-:W-:Y:S05]  /*49d0*/  BSYNC B1 ;  /* 0x0000000000017941 */ /* 0x000fea0003800000 */
.L_x_47:
[----:B------:R-:W-:Y:S05]  /*49e0*/  BRA `(.L_x_49) ;  /* 0xffffffc800a47947 */ /* 0x000fea000383ffff */
.L_x_13:
[----:B------:R-:W-:Y:S01]  /*49f0*/  BSSY B1, `(.L_x_50) ;  /* 0x0000006000017945 */ /* 0x000fe20003800000 */
[----:B------:R-:W-:Y:S01]  /*4a00*/  PLOP3.LUT P0, PT, P0, PT, PT, 0x8, 0x80 ;  /* 0x000000000080781c */ /* 0x000fe2000070e170 */
[----:B------:R-:W-:-:S12]  /*4a10*/  IMAD.MOV.U32 R19, RZ, RZ, -0x1 ;  /* 0xffffffffff137424 */ /* 0x000fd800078e00ff */
[----:B------:R-:W-:Y:S05]  /*4a20*/  WARPSYNC.COLLECTIVE R19, `(.L_x_51) ;  /* 0x0000000013087348 */ /* 0x000fea0003c00000 */
[----:B------:R-:W-:Y:S01]  /*4a30*/  VOTE.ANY P0, P0 ;  /* 0x0000000000ff7806 */ /* 0x000fe20000000100 */
[----:B------:R-:W-:-:S12]  /*4a40*/  ENDCOLLECTIVE ;  /* 0x000000000000791b */ /* 0x000fd80003800000 */
.L_x_51:
[----:B------:R-:W-:Y:S05]  /*4a50*/  BSYNC B1 ;  /* 0x0000000000017941 */ /* 0x000fea0003800000 */
.L_x_50:
[----:B------:R-:W-:Y:S05]  /*4a60*/  BRA `(.L_x_52) ;  /* 0xffffffc800f87947 */ /* 0x000fea000383ffff */
.L_x_15:
[----:B------:R-:W-:Y:S01]  /*4a70*/  BSSY B1, `(.L_x_53) ;  /* 0x0000006000017945 */ /* 0x000fe20003800000 */
[----:B------:R-:W-:Y:S01]  /*4a80*/  PLOP3.LUT P0, PT, P0, PT, PT, 0x8, 0x80 ;  /* 0x000000000080781c */ /* 0x000fe2000070e170 */
[----:B------:R-:W-:-:S12]  /*4a90*/  IMAD.MOV.U32 R19, RZ, RZ, -0x1 ;  /* 0xffffffffff137424 */ /* 0x000fd800078e00ff */
[----:B------:R-:W-:Y:S05]  /*4aa0*/  WARPSYNC.COLLECTIVE R19, `(.L_x_54) ;  /* 0x0000000013087348 */ /* 0x000fea0003c00000 */
[----:B------:R-:W-:Y:S01]  /*4ab0*/  VOTE.ANY R19, PT, P0 ;  /* 0x0000000000137806 */ /* 0x000fe200000e0100 */
[----:B------:R-:W-:Y:S06]  /*4ac0*/  ENDCOLLECTIVE ;  /* 0x000000000000791b */ /* 0x000fec0003800000 */
.L_x_54:
[----:B------:R-:W-:Y:S05]  /*4ad0*/  BSYNC B1 ;  /* 0x0000000000017941 */ /* 0x000fea0003800000 */
.L_x_53:
[----:B------:R-:W-:Y:S01]  /*4ae0*/  LOP3.LUT R19, R19, 0x80000000, R48, 0xec, !PT ;  /* 0x8000000013137812 */ /* 0x000fe200078eec30 */
[----:B------:R-:W-:Y:S02]  /*4af0*/  IMAD.MOV.U32 R18, RZ, RZ, R41 ;  /* 0x000000ffff127224 */ /* 0x000fe400078e0029 */
[----:B------:R-:W-:Y:S02]  /*4b00*/  IMAD.MOV.U32 R17, RZ, RZ, 0x1 ;  /* 0x00000001ff117424 */ /* 0x000fe400078e00ff */
[----:B------:R-:W-:Y:S02]  /*4b10*/  VIADD R16, R19, 0xffffffff ;  /* 0xffffffff13107836 */ /* 0x000fe40000000000 */
[----:B------:R-:W-:-:S03]  /*4b20*/  VIADD R21, R21, 0xffffffe0 ;  /* 0xffffffe015157836 */ /* 0x000fc60000000000 */
[----:B------:R-:W-:Y:S01]  /*4b30*/  LOP3.LUT R50, R19, R16, RZ, 0xc, !PT ;  /* 0x0000001013327212 */ /* 0x000fe200078e0cff */
[----:B------:R-:W-:-:S03]  /*4b40*/  IMAD.MOV.U32 R19, RZ, RZ, -0x1 ;  /* 0xffffffffff137424 */ /* 0x000fc600078e00ff */
[----:B------:R0:W1:Y:S04]  /*4b50*/  POPC R16, R50 ;  /* 0x0000003200107309 */ /* 0x0000680000000000 */
[----:B01----:R-:W-:Y:S05]  /*4b60*/  WARPSYNC.COLLECTIVE R19, `(.L_x_55) ;  /* 0x0000000013087348 */ /* 0x003fea0003c00000 */
[----:B-1----:R1:W2:Y:S02]  /*4b70*/  SHFL.DOWN P2, R20, R18, R17, R16 ;  /* 0x0800001112147389 */ /* 0x0022a40000040010 */
[----:B012---:R-:W-:Y:S05]  /*4b80*/  ENDCOLLECTIVE ;  /* 0x000000000000791b */ /* 0x007fea0003800000 */
.L_x_55:
[----:B------:R-:W-:Y:S01]  /*4b90*/  ISETP.GE.AND P0, PT, R47, R16, PT ;  /* 0x000000102f00720c */ /* 0x000fe20003f06270 */
[----:B------:R-:W-:-:S03]  /*4ba0*/  IMAD.MOV.U32 R17, RZ, RZ, 0x2 ;  /* 0x00000002ff117424 */ /* 0x000fc600078e00ff */
[----:B------:R-:W-:Y:S02]  /*4bb0*/  SEL R20, R20, RZ, !P0 ;  /* 0x000000ff14147207 */ /* 0x000fe40004000000 */
[----:B------:R-:W-:-:S03]  /*4bc0*/  ISETP.GT.AND P0, PT, R22, R16, PT ;  /* 0x000000101600720c */ /* 0x000fc60003f04270 */
[----:B------:R-:W-:-:S04]  /*4bd0*/  IMAD.IADD R51, R20, 0x1, R41 ;  /* 0x0000000114337824 */ /* 0x000fc800078e0229 */
[----:B------:R-:W-:-:S07]  /*4be0*/  IMAD.MOV.U32 R18, RZ, RZ, R51 ;  /* 0x000000ffff127224 */ /* 0x000fce00078e0033 */
[----:B------:R-:W-:Y:S05]  /*4bf0*/  WARPSYNC.COLLECTIVE R19, `(.L_x_56) ;  /* 0x0000000013087348 */ /* 0x000fea0003c00000 */
[----:B------:R0:W1:Y:S02]  /*4c00*/  SHFL.DOWN P2, R20, R18, R17, R16 ;  /* 0x0800001112147389 */ /* 0x0000640000040010 */
[----:B01----:R-:W-:Y:S05]  /*4c10*/  ENDCOLLECTIVE ;  /* 0x000000000000791b */ /* 0x003fea0003800000 */
.L_x_56:
        /* <DEDUP_REMOVED lines=8> */
.L_x_57:
        /* <DEDUP_REMOVED lines=8> */
.L_x_58:
        /* <DEDUP_REMOVED lines=8> */
.L_x_59:
[----:B------:R-:W-:Y:S05]  /*4da0*/  WARPSYNC.COLLECTIVE R19, `(.L_x_60) ;  /* 0x0000000013087348 */ /* 0x000fea0003c00000 */
[----:B------:R-:W-:Y:S01]  /*4db0*/  VOTE.ALL P0, P0 ;  /* 0x0000000000ff7806 */ /* 0x000fe20000000000 */
[----:B------:R-:W-:-:S12]  /*4dc0*/  ENDCOLLECTIVE ;  /* 0x000000000000791b */ /* 0x000fd80003800000 */
.L_x_60:
[----:B------:R-:W-:-:S04]  /*4dd0*/  ISETP.GT.AND P2, PT, R37, R16, PT ;  /* 0x000000102500720c */ /* 0x000fc80003f44270 */
[----:B------:R-:W-:-:S04]  /*4de0*/  SEL R20, R20, RZ, !P2 ;  /* 0x000000ff14147207 */ /* 0x000fc80005000000 */
[----:B------:R-:W-:Y:S01]  /*4df0*/  IADD3 R39, PT, PT, R50, R20, R39 ;  /* 0x0000001432277210 */ /* 0x000fe20007ffe027 */
[----:B------:R-:W-:Y:S06]  /*4e00*/  BRA `(.L_x_61) ;  /* 0xffffffc800907947 */ /* 0x000fec000383ffff */
.L_x_20:
[----:B------:R-:W-:Y:S01]  /*4e10*/  BSSY B0, `(.L_x_62) ;  /* 0x0000006000007945 */ /* 0x000fe20003800000 */
[----:B------:R-:W-:Y:S01]  /*4e20*/  PLOP3.LUT P0, PT, P0, PT, PT, 0x8, 0x80 ;  /* 0x000000000080781c */ /* 0x000fe2000070e170 */
[----:B------:R-:W-:-:S12]  /*4e30*/  IMAD.MOV.U32 R19, RZ, RZ, -0x1 ;  /* 0xffffffffff137424 */ /* 0x000fd800078e00ff */
[----:B------:R-:W-:Y:S05]  /*4e40*/  WARPSYNC.COLLECTIVE R19, `(.L_x_63) ;  /* 0x0000000013087348 */ /* 0x000fea0003c00000 */
[----:B------:R-:W-:Y:S01]  /*4e50*/  VOTE.ANY P0, P0 ;  /* 0x0000000000ff7806 */ /* 0x000fe20000000100 */
[----:B------:R-:W-:-:S12]  /*4e60*/  ENDCOLLECTIVE ;  /* 0x000000000000791b */ /* 0x000fd80003800000 */
.L_x_63:
[----:B------:R-:W-:Y:S05]  /*4e70*/  BSYNC B0 ;  /* 0x0000000000007941 */ /* 0x000fea0003800000 */
.L_x_62:
[----:B------:R-:W-:Y:S05]  /*4e80*/  BRA `(.L_x_64) ;  /* 0xffffffe000a87947 */ /* 0x000fea000383ffff */
.L_x_22:
[----:B------:R-:W-:Y:S01]  /*4e90*/  BSSY B0, `(.L_x_65) ;  /* 0x0000006000007945 */ /* 0x000fe20003800000 */
[----:B------:R-:W-:Y:S01]  /*4ea0*/  PLOP3.LUT P0, PT, P0, PT, PT, 0x8, 0x80 ;  /* 0x000000000080781c */ /* 0x000fe2000070e170 */
[----:B------:R-:W-:-:S12]  /*4eb0*/  IMAD.MOV.U32 R19, RZ, RZ, -0x1 ;  /* 0xffffffffff137424 */ /* 0x000fd800078e00ff */
[----:B------:R-:W-:Y:S05]  /*4ec0*/  WARPSYNC.COLLECTIVE R19, `(.L_x_66) ;  /* 0x0000000013087348 */ /* 0x000fea0003c00000 */
[----:B------:R-:W-:Y:S01]  /*4ed0*/  VOTE.ANY P0, P0 ;  /* 0x0000000000ff7806 */ /* 0x000fe20000000100 */
[----:B------:R-:W-:-:S12]  /*4ee0*/  ENDCOLLECTIVE ;  /* 0x000000000000791b */ /* 0x000fd80003800000 */
.L_x_66:
[----:B------:R-:W-:Y:S05]  /*4ef0*/  BSYNC B0 ;  /* 0x0000000000007941 */ /* 0x000fea0003800000 */
.L_x_65:
[----:B------:R-:W-:Y:S05]  /*4f00*/  BRA `(.L_x_67) ;  /* 0xffffffe000fc7947 */ /* 0x000fea000383ffff */
.L_x_24:
[----:B------:R-:W0:Y:S01]  /*4f10*/  S2R R53, SR_GEMASK ;  /* 0x0000000000357919 */ /* 0x000e220000003c00 */
[----:B------:R-:W-:Y:S01]  /*4f20*/  BSSY B0, `(.L_x_68) ;  /* 0x0000006000007945 */ /* 0x000fe20003800000 */
[----:B------:R-:W-:Y:S01]  /*4f30*/  PLOP3.LUT P0, PT, P0, PT, PT, 0x8, 0x80 ;  /* 0x000000000080781c */ /* 0x000fe2000070e170 */
[----:B------:R-:W-:-:S12]  /*4f40*/  IMAD.MOV.U32 R19, RZ, RZ, -0x1 ;  /* 0xffffffffff137424 */ /* 0x000fd800078e00ff */
[----:B0-----:R-:W-:Y:S05]  /*4f50*/  WARPSYNC.COLLECTIVE R19, `(.L_x_69) ;  /* 0x0000000013087348 */ /* 0x001fea0003c00000 */
[----:B------:R-:W-:Y:S01]  /*4f60*/  VOTE.ANY R19, PT, P0 ;  /* 0x0000000000137806 */ /* 0x000fe200000e0100 */
[----:B0-----:R-:W-:Y:S06]  /*4f70*/  ENDCOLLECTIVE ;  /* 0x000000000000791b */ /* 0x001fec0003800000 */
.L_x_69:
[----:B------:R-:W-:Y:S05]  /*4f80*/  BSYNC B0 ;  /* 0x0000000000007941 */ /* 0x000fea0003800000 */
.L_x_68:
[----:B------:R-:W-:Y:S01]  /*4f90*/  LOP3.LUT R19, R19, 0x80000000, R53, 0xec, !PT ;  /* 0x8000000013137812 */ /* 0x000fe200078eec35 */
[----:B------:R-:W-:Y:S02]  /*4fa0*/  IMAD.MOV.U32 R18, RZ, RZ, R25 ;  /* 0x000000ffff127224 */ /* 0x000fe400078e0019 */
[----:B------:R-:W-:Y:S02]  /*4fb0*/  IMAD.MOV.U32 R17, RZ, RZ, 0x1 ;  /* 0x00000001ff117424 */ /* 0x000fe400078e00ff */
[----:B------:R-:W-:-:S05]  /*4fc0*/  VIADD R16, R19, 0xffffffff ;  /* 0xffffffff13107836 */ /* 0x000fca0000000000 */
[----:B------:R-:W-:Y:S01]  /*4fd0*/  LOP3.LUT R44, R19, R16, RZ, 0xc, !PT ;  /* 0x00000010132c7212 */ /* 0x000fe200078e0cff */
[----:B------:R-:W-:-:S05]  /*4fe0*/  IMAD.MOV.U32 R19, RZ, RZ, -0x1 ;  /* 0xffffffffff137424 */ /* 0x000fca00078e00ff */
[----:B------:R-:W0:Y:S02]  /*4ff0*/  POPC R44, R44 ;  /* 0x0000002c002c7309 */ /* 0x000e240000000000 */
[----:B0-----:R-:W-:Y:S01]  /*5000*/  IMAD.MOV.U32 R16, RZ, RZ, R44 ;  /* 0x000000ffff107224 */ /* 0x001fe200078e002c */
[----:B------:R-:W-:-:S13]  /*5010*/  ISETP.GE.AND P0, PT, R36, R44, PT ;  /* 0x0000002c2400720c */ /* 0x000fda0003f06270 */
[----:B------:R-:W-:Y:S05]  /*5020*/  WARPSYNC.COLLECTIVE R19, `(.L_x_70) ;  /* 0x0000000013087348 */ /* 0x000fea0003c00000 */
[----:B------:R0:W1:Y:S02]  /*5030*/  SHFL.DOWN P2, R20, R18, R17, R16 ;  /* 0x0800001112147389 */ /* 0x0000640000040010 */
[----:B01----:R-:W-:Y:S05]  /*5040*/  ENDCOLLECTIVE ;  /* 0x000000000000791b */ /* 0x003fea0003800000 */
.L_x_70:
[----:B------:R-:W-:Y:S01]  /*5050*/  IMAD.MOV.U32 R17, RZ, RZ, 0x2 ;  /* 0x00000002ff117424 */ /* 0x000fe200078e00ff */
[----:B------:R-:W-:-:S05]  /*5060*/  SEL R20, R20, RZ, !P0 ;  /* 0x000000ff14147207 */ /* 0x000fca0004000000 */
[----:B------:R-:W-:Y:S02]  /*5070*/  IMAD.IADD R35, R20, 0x1, R25 ;  /* 0x0000000114237824 */ /* 0x000fe400078e0219 */
[----:B------:R-:W-:Y:S02]  /*5080*/  VIADD R25, R36, 0x2 ;  /* 0x0000000224197836 */ /* 0x000fe40000000000 */
[----:B------:R-:W-:-:S03]  /*5090*/  IMAD.MOV.U32 R18, RZ, RZ, R35 ;  /* 0x000000ffff127224 */ /* 0x000fc600078e0023 */
[----:B------:R-:W-:Y:S01]  /*50a0*/  ISETP.GT.AND P0, PT, R25, R44, PT ;  /* 0x0000002c1900720c */ /* 0x000fe20003f04270 */
[----:B------:R-:W-:-:S12]  /*50b0*/  VIADD R25, R36, 0x4 ;  /* 0x0000000424197836 */ /* 0x000fd80000000000 */
[----:B------:R-:W-:Y:S05]  /*50c0*/  WARPSYNC.COLLECTIVE R19, `(.L_x_71) ;  /* 0x0000000013087348 */ /* 0x000fea0003c00000 */
[----:B------:R0:W1:Y:S02]  /*50d0*/  SHFL.DOWN P2, R20, R18, R17, R16 ;  /* 0x0800001112147389 */ /* 0x0000640000040010 */
[----:B01----:R-:W-:Y:S05]  /*50e0*/  ENDCOLLECTIVE ;  /* 0x000000000000791b */ /* 0x003fea0003800000 */
.L_x_71:
        /* <DEDUP_REMOVED lines=9> */
.L_x_72:
        /* <DEDUP_REMOVED lines=8> */
.L_x_73:
[----:B------:R-:W-:Y:S01]  /*5200*/  IMAD.MOV.U32 R17, RZ, RZ, 0x10 ;  /* 0x00000010ff117424 */ /* 0x000fe200078e00ff */
[----:B------:R-:W-:Y:S02]  /*5210*/  SEL R20, R20, RZ, !P0 ;  /* 0x000000ff14147207 */ /* 0x000fe40004000000 */
[----:B------:R-:W-:-:S03]  /*5220*/  ISETP.NE.AND P0, PT, R24, 0x65, PT ;  /* 0x000000651800780c */ /* 0x000fc60003f05270 */
[----:B------:R-:W-:Y:S02]  /*5230*/  IMAD.IADD R26, R25, 0x1, R20 ;  /* 0x00000001191a7824 */ /* 0x000fe400078e0214 */
[----:B------:R-:W-:Y:S02]  /*5240*/  VIADD R25, R36, 0x10 ;  /* 0x0000001024197836 */ /* 0x000fe40000000000 */
[----:B------:R-:W-:-:S03]  /*5250*/  IMAD.MOV.U32 R18, RZ, RZ, R26 ;  /* 0x000000ffff127224 */ /* 0x000fc600078e001a */
[----:B------:R-:W-:-:S13]  /*5260*/  ISETP.GT.AND P3, PT, R25, R44, PT ;  /* 0x0000002c1900720c */ /* 0x000fda0003f64270 */
[----:B------:R-:W-:Y:S05]  /*5270*/  WARPSYNC.COLLECTIVE R19, `(.L_x_74) ;  /* 0x0000000013087348 */ /* 0x000fea0003c00000 */
[----:B------:R0:W1:Y:S02]  /*5280*/  SHFL.DOWN P2, R20, R18, R17, R16 ;  /* 0x0800001112147389 */ /* 0x0000640000040010 */
[----:B01----:R-:W-:Y:S05]  /*5290*/  ENDCOLLECTIVE ;  /* 0x000000000000791b */ /* 0x003fea0003800000 */
.L_x_74:
[----:B------:R-:W-:Y:S05]  /*52a0*/  WARPSYNC.COLLECTIVE R19, `(.L_x_75) ;  /* 0x0000000013087348 */ /* 0x000fea0003c00000 */
[----:B------:R-:W-:Y:S01]  /*52b0*/  VOTE.ALL P0, P0 ;  /* 0x0000000000ff7806 */ /* 0x000fe20000000000 */
[----:B------:R-:W-:-:S12]  /*52c0*/  ENDCOLLECTIVE ;  /* 0x000000000000791b */ /* 0x000fd80003800000 */
.L_x_75:
[----:B------:R-:W0:Y:S01]  /*52d0*/  LDC.64 R16, c[0x0][0x390] ;  /* 0x0000e400ff107b82 */ /* 0x000e220000000a00 */
[----:B------:R-:W-:-:S05]  /*52e0*/  SEL R25, R20, RZ, !P3 ;  /* 0x000000ff14197207 */ /* 0x000fca0005800000 */
[----:B------:R-:W-:Y:S01]  /*52f0*/  IMAD.IADD R26, R26, 0x1, R25 ;  /* 0x000000011a1a7824 */ /* 0x000fe200078e0219 */
[----:B0-----:R-:W-:-:S05]  /*5300*/  IADD3 R35, P2, PT, R16, 0x100, RZ ;  /* 0x0000010010237810 */ /* 0x001fca0007f5e0ff */
[----:B------:R-:W-:Y:S01]  /*5310*/  IMAD.X R39, RZ, RZ, R17, P2 ;  /* 0x000000ffff277224 */ /* 0x000fe200010e0611 */
[----:B------:R-:W-:Y:S07]  /*5320*/  BRA `(.L_x_76) ;  /* 0xffffffe000907947 */ /* 0x000fee000383ffff */
.L_x_26:
[----:B------:R-:W-:Y:S01]  /*5330*/  BSSY B0, `(.L_x_77) ;  /* 0x0000006000007945 */ /* 0x000fe20003800000 */
[----:B------:R-:W-:Y:S01]  /*5340*/  PLOP3.LUT P0, PT, P0, PT, PT, 0x8, 0x80 ;  /* 0x000000000080781c */ /* 0x000fe2000070e170 */
[----:B------:R-:W-:-:S12]  /*5350*/  IMAD.MOV.U32 R19, RZ, RZ, -0x1 ;  /* 0xffffffffff137424 */ /* 0x000fd800078e00ff */
[----:B------:R-:W-:Y:S05]  /*5360*/  WARPSYNC.COLLECTIVE R19, `(.L_x_78) ;  /* 0x0000000013087348 */ /* 0x000fea0003c00000 */
[----:B------:R-:W-:Y:S01]  /*5370*/  VOTE.ANY P0, P0 ;  /* 0x0000000000ff7806 */ /* 0x000fe20000000100 */
[----:B------:R-:W-:-:S12]  /*5380*/  ENDCOLLECTIVE ;  /* 0x000000000000791b */ /* 0x000fd80003800000 */
.L_x_78:
[----:B------:R-:W-:Y:S05]  /*5390*/  BSYNC B0 ;  /* 0x0000000000007941 */ /* 0x000fea0003800000 */
.L_x_77:
[----:B------:R-:W-:Y:S05]  /*53a0*/  BRA `(.L_x_79) ;  /* 0xffffffe000a07947 */ /* 0x000fea000383ffff */
.L_x_28:
[----:B------:R-:W-:Y:S01]  /*53b0*/  BSSY B0, `(.L_x_80) ;  /* 0x0000006000007945 */ /* 0x000fe20003800000 */
[----:B------:R-:W-:Y:S01]  /*53c0*/  PLOP3.LUT P0, PT, P0, PT, PT, 0x8, 0x80 ;  /* 0x000000000080781c */ /* 0x000fe2000070e170 */
[----:B------:R-:W-:-:S12]  /*53d0*/  IMAD.MOV.U32 R19, RZ, RZ, -0x1 ;  /* 0xffffffffff137424 */ /* 0x000fd800078e00ff */
[----:B------:R-:W-:Y:S05]  /*53e0*/  WARPSYNC.COLLECTIVE R19, `(.L_x_81) ;  /* 0x0000000013087348 */ /* 0x000fea0003c00000 */
[----:B------:R-:W-:Y:S01]  /*53f0*/  VOTE.ANY P0, P0 ;  /* 0x0000000000ff7806 */ /* 0x000fe20000000100 */
[----:B------:R-:W-:-:S12]  /*5400*/  ENDCOLLECTIVE ;  /* 0x000000000000791b */ /* 0x000fd80003800000 */
.L_x_81:
[----:B------:R-:W-:Y:S05]  /*5410*/  BSYNC B0 ;  /* 0x0000000000007941 */ /* 0x000fea0003800000 */
.L_x_80:
[----:B------:R-:W-:Y:S05]  /*5420*/  BRA `(.L_x_82) ;  /* 0xffffffe000f47947 */ /* 0x000fea000383ffff */
.L_x_30:
[----:B------:R-:W-:Y:S01]  /*5430*/  BSSY B0, `(.L_x_83) ;  /* 0x0000006000007945 */ /* 0x000fe20003800000 */
[----:B------:R-:W-:Y:S01]  /*5440*/  PLOP3.LUT P0, PT, P0, PT, PT, 0x8, 0x80 ;  /* 0x000000000080781c */ /* 0x000fe2000070e170 */
[----:B------:R-:W-:-:S12]  /*5450*/  IMAD.MOV.U32 R19, RZ, RZ, -0x1 ;  /* 0xffffffffff137424 */ /* 0x000fd800078e00ff */
[----:B------:R-:W-:Y:S05]  /*5460*/  WARPSYNC.COLLECTIVE R19, `(.L_x_84) ;  /* 0x0000000013087348 */ /* 0x000fea0003c00000 */
[----:B------:R-:W-:Y:S01]  /*5470*/  VOTE.ANY R19, PT, P0 ;  /* 0x0000000000137806 */ /* 0x000fe200000e0100 */
[----:B------:R-:W-:Y:S06]  /*5480*/  ENDCOLLECTIVE ;  /* 0x000000000000791b */ /* 0x000fec0003800000 */
.L_x_84:
[----:B------:R-:W-:Y:S05]  /*5490*/  BSYNC B0 ;  /* 0x0000000000007941 */ /* 0x000fea0003800000 */
.L_x_83:
[----:B------:R-:W-:Y:S01]  /*54a0*/  LOP3.LUT R19, R19, 0x80000000, R53, 0xec, !PT ;  /* 0x8000000013137812 */ /* 0x000fe200078eec35 */
[----:B------:R-:W-:Y:S02]  /*54b0*/  IMAD.MOV.U32 R18, RZ, RZ, R25 ;  /* 0x000000ffff127224 */ /* 0x000fe400078e0019 */
[----:B------:R-:W-:Y:S02]  /*54c0*/  IMAD.MOV.U32 R17, RZ, RZ, 0x1 ;  /* 0x00000001ff117424 */ /* 0x000fe400078e00ff */
[----:B------:R-:W-:Y:S02]  /*54d0*/  VIADD R16, R19, 0xffffffff ;  /* 0xffffffff13107836 */ /* 0x000fe40000000000 */
[----:B------:R-:W-:-:S03]  /*54e0*/  VIADD R21, R21, 0xffffffe0 ;  /* 0xffffffe015157836 */ /* 0x000fc60000000000 */
[----:B------:R-:W-:Y:S01]  /*54f0*/  LOP3.LUT R16, R19, R16, RZ, 0xc, !PT ;  /* 0x0000001013107212 */ /* 0x000fe200078e0cff */
[----:B------:R-:W-:-:S05]  /*5500*/  IMAD.MOV.U32 R19, RZ, RZ, -0x1 ;  /* 0xffffffffff137424 */ /* 0x000fca00078e00ff */
[----:B------:R-:W0:Y:S02]  /*5510*/  POPC R16, R16 ;  /* 0x0000001000107309 */ /* 0x000e240000000000 */
[----:B0-----:R-:W-:Y:S05]  /*5520*/  WARPSYNC.COLLECTIVE R19, `(.L_x_85) ;  /* 0x0000000013087348 */ /* 0x001fea0003c00000 */
[----:B0-----:R0:W1:Y:S02]  /*5530*/  SHFL.DOWN P2, R20, R18, R17, R16 ;  /* 0x0800001112147389 */ /* 0x0010640000040010 */
[----:B01----:R-:W-:Y:S05]  /*5540*/  ENDCOLLECTIVE ;  /* 0x000000000000791b */ /* 0x003fea0003800000 */
.L_x_85:
[----:B------:R-:W-:Y:S01]  /*5550*/  ISETP.GE.AND P0, PT, R36, R16, PT ;  /* 0x000000102400720c */ /* 0x000fe20003f06270 */
[----:B------:R-:W-:-:S03]  /*5560*/  IMAD.MOV.U32 R17, RZ, RZ, 0x2 ;  /* 0x00000002ff117424 */ /* 0x000fc600078e00ff */
[----:B------:R-:W-:-:S05]  /*5570*/  SEL R20, R20, RZ, !P0 ;  /* 0x000000ff14147207 */ /* 0x000fca0004000000 */
[----:B------:R-:W-:Y:S02]  /*5580*/  IMAD.IADD R25, R20, 0x1, R25 ;  /* 0x0000000114197824 */ /* 0x000fe400078e0219 */
[----:B------:R-:W-:Y:S02]  /*5590*/  VIADD R20, R36, 0x2 ;  /* 0x0000000224147836 */ /* 0x000fe40000000000 */
[----:B------:R-:W-:-:S03]  /*55a0*/  IMAD.MOV.U32 R18, RZ, RZ, R25 ;  /* 0x000000ffff127224 */ /* 0x000fc600078e0019 */
[----:B------:R-:W-:-:S13]  /*55b0*/  ISETP.GT.AND P0, PT, R20, R16, PT ;  /* 0x000000101400720c */ /* 0x000fda0003f04270 */
[----:B------:R-:W-:Y:S05]  /*55c0*/  WARPSYNC.COLLECTIVE R19, `(.L_x_86) ;  /* 0x0000000013087348 */ /* 0x000fea0003c00000 */
[----:B------:R0:W1:Y:S02]  /*55d0*/  SHFL.DOWN P2, R20, R18, R17, R16 ;  /* 0x0800001112147389 */ /* 0x0000640000040010 */
[----:B01----:R-:W-:Y:S05]  /*55e0*/  ENDCOLLECTIVE ;  /* 0x000000000000791b */ /* 0x003fea0003800000 */
.L_x_86:
[----:B------:R-:W-:Y:S01]  /*55f0*/  IMAD.MOV.U32 R17, RZ, RZ, 0x4 ;  /* 0x00000004ff117424 */ /* 0x000fe200078e00ff */
        /* <DEDUP_REMOVED lines=8> */
.L_x_87:
        /* <DEDUP_REMOVED lines=9> */
.L_x_88:
[----:B------:R-:W-:Y:S01]  /*5710*/  IMAD.MOV.U32 R17, RZ, RZ, 0x10 ;  /* 0x00000010ff117424 */ /* 0x000fe200078e00ff */
[----:B------:R-:W-:-:S05]  /*5720*/  SEL R20, R20, RZ, !P0 ;  /* 0x000000ff14147207 */ /* 0x000fca0004000000 */
[----:B------:R-:W-:-:S04]  /*5730*/  IMAD.IADD R25, R25, 0x1, R20 ;  /* 0x0000000119197824 */ /* 0x000fc800078e0214 */
[----:B------:R-:W-:-:S07]  /*5740*/  IMAD.MOV.U32 R18, RZ, RZ, R25 ;  /* 0x000000ffff127224 */ /* 0x000fce00078e0019 */
[----:B------:R-:W-:Y:S05]  /*5750*/  WARPSYNC.COLLECTIVE R19, `(.L_x_89) ;  /* 0x0000000013087348 */ /* 0x000fea0003c00000 */
[----:B------:R0:W1:Y:S02]  /*5760*/  SHFL.DOWN P2, R20, R18, R17, R16 ;  /* 0x0800001112147389 */ /* 0x0000640000040010 */
[----:B01----:R-:W-:Y:S05]  /*5770*/  ENDCOLLECTIVE ;  /* 0x000000000000791b */ /* 0x003fea0003800000 */
.L_x_89:
[----:B------:R-:W-:-:S05]  /*5780*/  VIADD R17, R36, 0x10 ;  /* 0x0000001024117836 */ /* 0x000fca0000000000 */
[----:B------:R-:W-:-:S04]  /*5790*/  ISETP.GT.AND P0, PT, R17, R16, PT ;  /* 0x000000101100720c */ /* 0x000fc80003f04270 */
[----:B------:R-:W-:Y:S02]  /*57a0*/  SEL R20, R20, RZ, !P0 ;  /* 0x000000ff14147207 */ /* 0x000fe40004000000 */
[----:B------:R-:W-:Y:S02]  /*57b0*/  ISETP.NE.AND P0, PT, R24, 0x65, PT ;  /* 0x000000651800780c */ /* 0x000fe40003f05270 */
[----:B------:R-:W-:-:S11]  /*57c0*/  IADD3 R26, PT, PT, R25, R20, R26 ;  /* 0x00000014191a7210 */ /* 0x000fd60007ffe01a */
[----:B------:R-:W-:Y:S05]  /*57d0*/  WARPSYNC.COLLECTIVE R19, `(.L_x_90) ;  /* 0x0000000013087348 */ /* 0x000fea0003c00000 */
[----:B------:R-:W-:Y:S01]  /*57e0*/  VOTE.ALL P0, P0 ;  /* 0x0000000000ff7806 */ /* 0x000fe20000000000 */
[----:B------:R-:W-:-:S12]  /*57f0*/  ENDCOLLECTIVE ;  /* 0x000000000000791b */ /* 0x000fd80003800000 */
.L_x_90:
[----:B------:R-:W-:Y:S05]  /*5800*/  BRA `(.L_x_91) ;  /* 0xffffffe0008c7947 */ /* 0x000fea000383ffff */
.L_x_92:
[----:B------:R-:W-:-:S00]  /*5810*/  BRA `(.L_x_92) ;  /* 0xfffffffc00fc7947 */ /* 0x000fc0000383ffff */
[----:B------:R-:W-:-:S00]  /*5820*/  NOP ;  /* 0x0000000000007918 */ /* 0x000fc00000000000 */
        /* <DEDUP_REMOVED lines=13> */
.L_x_191:


//--------------------- .text._ZN3cub18CUB_300001_SM_10006detail4scan20DeviceScanInitKernelINS0_13ScanTileStateIiLb1EEEEEvT_i --------------------------
	.section	.text._ZN3cub18CUB_300001_SM_10006detail4scan20DeviceScanInitKernelINS0_13ScanTileStateIiLb1EEEEEvT_i,"ax",@progbits
	.align	128
        .global         _ZN3cub18CUB_300001_SM_10006detail4scan20DeviceScanInitKernelINS0_13ScanTileStateIiLb1EEEEEvT_i
        .type           _ZN3cub18CUB_300001_SM_10006detail4scan20DeviceScanInitKernelINS0_13ScanTileStateIiLb1EEEEEvT_i,@function
        .size           _ZN3cub18CUB_300001_SM_10006detail4scan20DeviceScanInitKernelINS0_13ScanTileStateIiLb1EEEEEvT_i,(.L_x_192 - _ZN3cub18CUB_300001_SM_10006detail4scan20DeviceScanInitKernelINS0_13ScanTileStateIiLb1EEEEEvT_i)
        .other          _ZN3cub18CUB_300001_SM_10006detail4scan20DeviceScanInitKernelINS0_13ScanTileStateIiLb1EEEEEvT_i,@"STO_CUDA_ENTRY STV_DEFAULT"
_ZN3cub18CUB_300001_SM_10006detail4scan20DeviceScanInitKernelINS0_13ScanTileStateIiLb1EEEEEvT_i:
.text._ZN3cub18CUB_300001_SM_10006detail4scan20DeviceScanInitKernelINS0_13ScanTileStateIiLb1EEEEEvT_i:
[----:B------:R-:W-:Y:S01]  /*0000*/  LDC R1, c[0x0][0x37c] ;  /* 0x0000df00ff017b82 */ /* 0x000fe20000000800 */
[----:B------:R-:W0:Y:S07]  /*0010*/  S2R R0, SR_TID.X ;  /* 0x0000000000007919 */ /* 0x000e2e0000002100 */
[----:B------:R-:W1:Y:S01]  /*0020*/  S2UR UR6, SR_CTAID.X ;  /* 0x00000000000679c3 */ /* 0x000e620000002500 */
[----:B------:R-:W2:Y:S07]  /*0030*/  LDCU UR4, c[0x0][0x388] ;  /* 0x00007100ff0477ac */ /* 0x000eae0008000800 */
[----:B------:R-:W1:Y:S01]  /*0040*/  LDC R5, c[0x0][0x360] ;  /* 0x0000d800ff057b82 */ /* 0x000e620000000800 */
[----:B0-----:R-:W-:Y:S01]  /*0050*/  ISETP.GT.U32.AND P0, PT, R0, 0x1f, PT ;  /* 0x0000001f0000780c */ /* 0x001fe20003f04070 */
[----:B-1----:R-:W-:-:S03]  /*0060*/  IMAD R5, R5, UR6, R0 ;  /* 0x0000000605057c24 */ /* 0x002fc6000f8e0200 */
[----:B------:R-:W-:Y:S02]  /*0070*/  ISETP.NE.OR P0, PT, RZ, UR6, P0 ;  /* 0x00000006ff007c0c */ /* 0x000fe40008705670 */
[----:B--2---:R-:W-:Y:S01]  /*0080*/  ISETP.GE.AND P1, PT, R5, UR4, PT ;  /* 0x0000000405007c0c */ /* 0x004fe2000bf26270 */
[----:B------:R-:W0:-:S12]  /*0090*/  LDCU.64 UR4, c[0x0][0x358] ;  /* 0x00006b00ff0477ac */ /* 0x000e180008000a00 */
[----:B------:R-:W1:Y:S01]  /*00a0*/  @!P1 LDC.64 R2, c[0x0][0x380] ;  /* 0x0000e000ff029b82 */ /* 0x000e620000000a00 */
[----:B------:R-:W-:Y:S01]  /*00b0*/  @!P1 MOV R4, 0x63 ;  /* 0x0000006300049802 */ /* 0x000fe20000000f00 */
[----:B-1----:R-:W-:-:S04]  /*00c0*/  @!P1 IMAD.WIDE R2, R5, 0x8, R2 ;  /* 0x0000000805029825 */ /* 0x002fc800078e0202 */
[----:B------:R-:W-:-:S05]  /*00d0*/  HFMA2 R5, -RZ, RZ, 0, 0 ;  /* 0x00000000ff057431 */ /* 0x000fca00000001ff */
[----:B0-----:R0:W-:Y:S01]  /*00e0*/  @!P1 STG.E.64 desc[UR4][R2.64+0x100], R4 ;  /* 0x0001000402009986 */ /* 0x0011e2000c101b04 */
[----:B------:R-:W-:Y:S05]  /*00f0*/  @P0 EXIT ;  /* 0x000000000000094d */ /* 0x000fea0003800000 */
[----:B0-----:R-:W0:Y:S02]  /*0100*/  LDC.64 R2, c[0x0][0x380] ;  /* 0x0000e000ff027b82 */ /* 0x001e240000000a00 */
[----:B0-----:R-:W-:-:S05]  /*0110*/  IMAD.WIDE.U32 R2, R0, 0x8, R2 ;  /* 0x0000000800027825 */ /* 0x001fca00078e0002 */
[----:B------:R-:W-:Y:S01]  /*0120*/  STG.E.64 desc[UR4][R2.64], RZ ;  /* 0x000000ff02007986 */ /* 0x000fe2000c101b04 */
[----:B------:R-:W-:Y:S05]  /*0130*/  EXIT ;  /* 0x000000000000794d */ /* 0x000fea0003800000 */
.L_x_93:
        /* <DEDUP_REMOVED lines=12> */
.L_x_192:


//--------------------- .text._ZN3cub18CUB_300001_SM_10006detail11EmptyKernelIvEEvv --------------------------
	.section	.text._ZN3cub18CUB_300001_SM_10006detail11EmptyKernelIvEEvv,"ax",@progbits
	.align	128
        .global         _ZN3cub18CUB_300001_SM_10006detail11EmptyKernelIvEEvv
        .type           _ZN3cub18CUB_300001_SM_10006detail11EmptyKernelIvEEvv,@function
        .size           _ZN3cub18CUB_300001_SM_10006detail11EmptyKernelIvEEvv,(.L_x_193 - _ZN3cub18CUB_300001_SM_10006detail11EmptyKernelIvEEvv)
        .other          _ZN3cub18CUB_300001_SM_10006detail11EmptyKernelIvEEvv,@"STO_CUDA_ENTRY STV_DEFAULT"
_ZN3cub18CUB_300001_SM_10006detail11EmptyKernelIvEEvv:
.text._ZN3cub18CUB_300001_SM_10006detail11EmptyKernelIvEEvv:
[----:B------:R-:W-:Y:S01]  /*0000*/  LDC R1, c[0x0][0x37c] ;  /* 0x0000df00ff017b82 */ /* 0x000fe20000000800 */
[----:B------:R-:W-:Y:S05]  /*0010*/  EXIT ;  /* 0x000000000000794d */ /* 0x000fea0003800000 */
.L_x_94:
        /* <DEDUP_REMOVED lines=14> */
.L_x_193:


//--------------------- .text._Z20zero_counters_kernelPii --------------------------
	.section	.text._Z20zero_counters_kernelPii,"ax",@progbits
	.align	128
        .global         _Z20zero_counters_kernelPii
        .type           _Z20zero_counters_kernelPii,@function
        .size           _Z20zero_counters_kernelPii,(.L_x_194 - _Z20zero_counters_kernelPii)
        .other          _Z20zero_counters_kernelPii,@"STO_CUDA_ENTRY STV_DEFAULT"
_Z20zero_counters_kernelPii:
.text._Z20zero_counters_kernelPii:
[----:B------:R-:W-:Y:S01]  /*0000*/  LDC R1, c[0x0][0x37c] ;  /* 0x0000df00ff017b82 */ /* 0x000fe20000000800 */
[----:B------:R-:W0:Y:S07]  /*0010*/  S2R R0, SR_TID.X ;  /* 0x0000000000007919 */ /* 0x000e2e0000002100 */
[----:B------:R-:W0:Y:S01]  /*0020*/  S2UR UR4, SR_CTAID.X ;  /* 0x00000000000479c3 */ /* 0x000e220000002500 */
[----:B------:R-:W1:Y:S07]  /*0030*/  LDCU UR5, c[0x0][0x388] ;  /* 0x00007100ff0577ac */ /* 0x000e6e0008000800 */
[----:B------:R-:W0:Y:S02]  /*0040*/  LDC R5, c[0x0][0x360] ;  /* 0x0000d800ff057b82 */ /* 0x000e240000000800 */
[----:B0-----:R-:W-:-:S05]  /*0050*/  IMAD R5, R5, UR4, R0 ;  /* 0x0000000405057c24 */ /* 0x001fca000f8e0200 */
[----:B-1----:R-:W-:-:S13]  /*0060*/  ISETP.GE.AND P0, PT, R5, UR5, PT ;  /* 0x0000000505007c0c */ /* 0x002fda000bf06270 */
[----:B------:R-:W-:Y:S05]  /*0070*/  @P0 EXIT ;  /* 0x000000000000094d */ /* 0x000fea0003800000 */
[----:B------:R-:W0:Y:S01]  /*0080*/  LDC.64 R2, c[0x0][0x380] ;  /* 0x0000e000ff027b82 */ /* 0x000e220000000a00 */
[----:B------:R-:W1:Y:S01]  /*0090*/  LDCU.64 UR4, c[0x0][0x358] ;  /* 0x00006b00ff0477ac */ /* 0x000e620008000a00 */
[----:B0-----:R-:W-:-:S05]  /*00a0*/  IMAD.WIDE R2, R5, 0x4, R2 ;  /* 0x0000000405027825 */ /* 0x001fca00078e0202 */
[----:B-1----:R-:W-:Y:S01]  /*00b0*/  STG.E desc[UR4][R2.64], RZ ;  /* 0x000000ff02007986 */ /* 0x002fe2000c101904 */
[----:B------:R-:W-:Y:S05]  /*00c0*/  EXIT ;  /* 0x000000000000794d */ /* 0x000fea0003800000 */
.L_x_95:
        /* <DEDUP_REMOVED lines=11> */
.L_x_194:


//--------------------- .text._Z26count_expert_tokens_kernelPKiPiiii --------------------------
	.section	.text._Z26count_expert_tokens_kernelPKiPiiii,"ax",@progbits
	.align	128
        .global         _Z26count_expert_tokens_kernelPKiPiiii
        .type           _Z26count_expert_tokens_kernelPKiPiiii,@function
        .size           _Z26count_expert_tokens_kernelPKiPiiii,(.L_x_195 - _Z26count_expert_tokens_kernelPKiPiiii)
        .other          _Z26count_expert_tokens_kernelPKiPiiii,@"STO_CUDA_ENTRY STV_DEFAULT"
_Z26count_expert_tokens_kernelPKiPiiii:
.text._Z26count_expert_tokens_kernelPKiPiiii:
[----:B------:R-:W-:Y:S01]  /*0000*/  LDC R1, c[0x0][0x37c] ;  /* 0x0000df00ff017b82 */ /* 0x000fe20000000800 */
[----:B------:R-:W0:Y:S01]  /*0010*/  S2R R0, SR_TID.X ;  /* 0x0000000000007919 */ /* 0x000e220000002100 */
[----:B------:R-:W0:Y:S01]  /*0020*/  LDCU UR4, c[0x0][0x398] ;  /* 0x00007300ff0477ac */ /* 0x000e220008000800 */
[----:B------:R-:W-:Y:S01]  /*0030*/  BSSY.RECONVERGENT B0, `(.L_x_96) ;  /* 0x000000d000007945 */ /* 0x000fe20003800200 */
[----:B0-----:R-:W-:-:S13]  /*0040*/  ISETP.GE.AND P0, PT, R0, UR4, PT ;  /* 0x0000000400007c0c */ /* 0x001fda000bf06270 */
[----:B------:R-:W-:Y:S05]  /*0050*/  @P0 BRA `(.L_x_97) ;  /* 0x0000000000280947 */ /* 0x000fea0003800000 */
[----:B------:R-:W0:Y:S01]  /*0060*/  S2R R5, SR_CgaCtaId ;  /* 0x0000000000057919 */ /* 0x000e220000008800 */
[----:B------:R-:W1:Y:S01]  /*0070*/  LDC R6, c[0x0][0x360] ;  /* 0x0000d800ff067b82 */ /* 0x000e620000000800 */
[----:B------:R-:W-:Y:S01]  /*0080*/  MOV R2, 0x400 ;  /* 0x0000040000027802 */ /* 0x000fe20000000f00 */
[----:B------:R-:W-:-:S03]  /*0090*/  IMAD.MOV.U32 R3, RZ, RZ, R0 ;  /* 0x000000ffff037224 */ /* 0x000fc600078e0000 */
[----:B0-----:R-:W-:-:S07]  /*00a0*/  LEA R2, R5, R2, 0x18 ;  /* 0x0000000205027211 */ /* 0x001fce00078ec0ff */
.L_x_98:
[----:B------:R-:W-:Y:S02]  /*00b0*/  IMAD R4, R3, 0x4, R2 ;  /* 0x0000000403047824 */ /* 0x000fe400078e0202 */
[----:B-1----:R-:W-:-:S03]  /*00c0*/  IMAD.IADD R3, R6, 0x1, R3 ;  /* 0x0000000106037824 */ /* 0x002fc600078e0203 */
[----:B------:R0:W-:Y:S02]  /*00d0*/  STS [R4], RZ ;  /* 0x000000ff04007388 */ /* 0x0001e40000000800 */
[----:B------:R-:W-:-:S13]  /*00e0*/  ISETP.GE.AND P0, PT, R3, UR4, PT ;  /* 0x0000000403007c0c */ /* 0x000fda000bf06270 */
[----:B0-----:R-:W-:Y:S05]  /*00f0*/  @!P0 BRA `(.L_x_98) ;  /* 0xfffffffc00ec8947 */ /* 0x001fea000383ffff */
.L_x_97:
[----:B------:R-:W-:Y:S05]  /*0100*/  BSYNC.RECONVERGENT B0 ;  /* 0x0000000000007941 */ /* 0x000fea0003800200 */
.L_x_96:
[----:B------:R-:W0:Y:S08]  /*0110*/  S2UR UR4, SR_CTAID.X ;  /* 0x00000000000479c3 */ /* 0x000e300000002500 */
[----:B------:R-:W-:Y:S06]  /*0120*/  BAR.SYNC.DEFER_BLOCKING 0x0 ;  /* 0x0000000000007b1d */ /* 0x000fec0000010000 */
[----:B------:R-:W1:Y:S02]  /*0130*/  LDCU.64 UR6, c[0x0][0x358] ;  /* 0x00006b00ff0677ac */ /* 0x000e640008000a00 */
[----:B------:R-:W0:Y:S01]  /*0140*/  LDC R5, c[0x0][0x360] ;  /* 0x0000d800ff057b82 */ /* 0x000e220000000800 */
[----:B------:R-:W-:Y:S07]  /*0150*/  BSSY.RECONVERGENT B0, `(.L_x_99) ;  /* 0x00000e1000007945 */ /* 0x000fee0003800200 */
[----:B------:R-:W2:Y:S01]  /*0160*/  LDC.64 R2, c[0x0][0x390] ;  /* 0x0000e400ff027b82 */ /* 0x000ea20000000a00 */
[----:B0-----:R-:W-:Y:S01]  /*0170*/  IMAD R8, R5, UR4, R0 ;  /* 0x0000000405087c24 */ /* 0x001fe2000f8e0200 */
[----:B--2---:R-:W-:-:S04]  /*0180*/  ISETP.GE.AND P0, PT, R3, 0x1, PT ;  /* 0x000000010300780c */ /* 0x004fc80003f06270 */
[----:B------:R-:W-:-:S13]  /*0190*/  ISETP.GE.OR P0, PT, R8, R2, !P0 ;  /* 0x000000020800720c */ /* 0x000fda0004706670 */
[----:B-1----:R-:W-:Y:S05]  /*01a0*/  @P0 BRA `(.L_x_100) ;  /* 0x0000000c006c0947 */ /* 0x002fea0003800000 */
[----:B------:R-:W0:Y:S01]  /*01b0*/  LDC.64 R6, c[0x0][0x380] ;  /* 0x0000e000ff067b82 */ /* 0x000e220000000a00 */
[----:B------:R-:W1:Y:S01]  /*01c0*/  LDCU UR4, c[0x0][0x370] ;  /* 0x00006e00ff0477ac */ /* 0x000e620008000800 */
[C---:B------:R-:W-:Y:S02]  /*01d0*/  LOP3.LUT R16, R3.reuse, 0x7, RZ, 0xc0, !PT ;  /* 0x0000000703107812 */ /* 0x040fe400078ec0ff */
[C---:B------:R-:W-:Y:S02]  /*01e0*/  LOP3.LUT R4, R3.reuse, 0x7ffffff8, RZ, 0xc0, !PT ;  /* 0x7ffffff803047812 */ /* 0x040fe400078ec0ff */
[----:B------:R-:W-:Y:S01]  /*01f0*/  LOP3.LUT R18, R3, 0x3, RZ, 0xc0, !PT ;  /* 0x0000000303127812 */ /* 0x000fe200078ec0ff */
[----:B------:R-:W-:Y:S02]  /*0200*/  VIADD R20, R16, 0xffffffff ;  /* 0xffffffff10147836 */ /* 0x000fe40000000000 */
[----:B------:R-:W-:-:S03]  /*0210*/  IMAD.MOV R10, RZ, RZ, -R4 ;  /* 0x000000ffff0a7224 */ /* 0x000fc600078e0a04 */
[----:B------:R-:W-:-:S04]  /*0220*/  ISETP.GE.U32.AND P1, PT, R20, 0x3, PT ;  /* 0x000000031400780c */ /* 0x000fc80003f26070 */
[----:B------:R-:W-:Y:S01]  /*0230*/  P2R R3, PR, RZ, 0x2 ;  /* 0x00000002ff037803 */ /* 0x000fe20000000000 */
[----:B-1----:R-:W-:Y:S01]  /*0240*/  IMAD R9, R5, UR4, RZ ;  /* 0x0000000405097c24 */ /* 0x002fe2000f8e02ff */
[----:B0-----:R-:W-:-:S05]  /*0250*/  IADD3 R2, P0, PT, R6, 0x10, RZ ;  /* 0x0000001006027810 */ /* 0x001fca0007f1e0ff */
[----:B------:R-:W-:-:S08]  /*0260*/  IMAD.X R3, RZ, RZ, R7, P0 ;  /* 0x000000ffff037224 */ /* 0x000fd000000e0607 */
.L_x_135:
[----:B0-----:R-:W0:Y:S01]  /*0270*/  LDCU.64 UR4, c[0x0][0x390] ;  /* 0x00007200ff0477ac */ /* 0x001e220008000a00 */
[----:B----4-:R-:W-:Y:S01]  /*0280*/  IMAD.MOV.U32 R6, RZ, RZ, RZ ;  /* 0x000000ffff067224 */ /* 0x010fe200078e00ff */
[----:B0-----:R-:W-:Y:S02]  /*0290*/  UISETP.GE.U32.AND UP0, UPT, UR5, 0x8, UPT ;  /* 0x000000080500788c */ /* 0x001fe4000bf06070 */
[----:B------:R-:W-:Y:S02]  /*02a0*/  IMAD R11, R8, UR5, RZ ;  /* 0x00000005080b7c24 */ /* 0x000fe4000f8e02ff */
[----:B------:R-:W-:-:S05]  /*02b0*/  IMAD.IADD R8, R9, 0x1, R8 ;  /* 0x0000000109087824 */ /* 0x000fca00078e0208 */
[----:B------:R-:W-:Y:S01]  /*02c0*/  ISETP.GE.AND P1, PT, R8, UR4, PT ;  /* 0x0000000408007c0c */ /* 0x000fe2000bf26270 */
[----:B-123--:R-:W-:-:S12]  /*02d0*/  BRA.U !UP0, `(.L_x_101) ;  /* 0x0000000508847547 */ /* 0x00efd8000b800000 */
[----:B------:R-:W0:Y:S01]  /*02e0*/  LDC R14, c[0x0][0x398] ;  /* 0x0000e600ff0e7b82 */ /* 0x000e220000000800 */
[----:B------:R-:W-:Y:S02]  /*02f0*/  IMAD.MOV.U32 R13, RZ, RZ, R11 ;  /* 0x000000ffff0d7224 */ /* 0x000fe400078e000b */
[----:B------:R-:W-:-:S07]  /*0300*/  IMAD.MOV.U32 R12, RZ, RZ, R10 ;  /* 0x000000ffff0c7224 */ /* 0x000fce00078e000a */
.L_x_118:
[----:B01234-:R-:W-:-:S05]  /*0310*/  IMAD.WIDE R6, R13, 0x4, R2 ;  /* 0x000000040d067825 */ /* 0x01ffca00078e0202 */
[----:B------:R-:W0:Y:S04]  /*0320*/  LDG.E.CONSTANT R21, desc[UR6][R6.64+-0x10] ;  /* 0xfffff00606157981 */ /* 0x000e28000c1e9900 */
[----:B------:R-:W2:Y:S04]  /*0330*/  LDG.E.CONSTANT R23, desc[UR6][R6.64+-0xc] ;  /* 0xfffff40606177981 */ /* 0x000ea8000c1e9900 */
[----:B------:R-:W3:Y:S04]  /*0340*/  LDG.E.CONSTANT R25, desc[UR6][R6.64+-0x8] ;  /* 0xfffff80606197981 */ /* 0x000ee8000c1e9900 */
[----:B------:R1:W5:Y:S04]  /*0350*/  LDG.E.CONSTANT R27, desc[UR6][R6.64+-0x4] ;  /* 0xfffffc06061b7981 */ /* 0x000368000c1e9900 */
[----:B------:R1:W5:Y:S04]  /*0360*/  LDG.E.CONSTANT R29, desc[UR6][R6.64] ;  /* 0x00000006061d7981 */ /* 0x000368000c1e9900 */
[----:B------:R1:W5:Y:S04]  /*0370*/  LDG.E.CONSTANT R17, desc[UR6][R6.64+0x4] ;  /* 0x0000040606117981 */ /* 0x000368000c1e9900 */
[----:B------:R1:W5:Y:S04]  /*0380*/  LDG.E.CONSTANT R15, desc[UR6][R6.64+0x8] ;  /* 0x00000806060f7981 */ /* 0x000368000c1e9900 */
[----:B------:R1:W5:Y:S01]  /*0390*/  LDG.E.CONSTANT R19, desc[UR6][R6.64+0xc] ;  /* 0x00000c0606137981 */ /* 0x000362000c1e9900 */
[----:B------:R-:W-:Y:S01]  /*03a0*/  BSSY.RECONVERGENT B1, `(.L_x_102) ;  /* 0x000000d000017945 */ /* 0x000fe20003800200 */
[----:B0-----:R-:W-:-:S04]  /*03b0*/  ISETP.GE.AND P0, PT, R21, R14, PT ;  /* 0x0000000e1500720c */ /* 0x001fc80003f06270 */
[----:B------:R-:W-:Y:S02]  /*03c0*/  ISETP.LT.OR P0, PT, R21, RZ, P0 ;  /* 0x000000ff1500720c */ /* 0x000fe40000701670 */
[-C--:B--2---:R-:W-:Y:S02]  /*03d0*/  ISETP.GE.AND P2, PT, R23, R14.reuse, PT ;  /* 0x0000000e1700720c */ /* 0x084fe40003f46270 */
[----:B---3--:R-:W-:Y:S02]  /*03e0*/  ISETP.GE.AND P3, PT, R25, R14, PT ;  /* 0x0000000e1900720c */ /* 0x008fe40003f66270 */
[----:B------:R-:W-:Y:S02]  /*03f0*/  ISETP.LT.OR P2, PT, R23, RZ, P2 ;  /* 0x000000ff1700720c */ /* 0x000fe40001741670 */
[----:B------:R-:W-:-:S05]  /*0400*/  ISETP.LT.OR P3, PT, R25, RZ, P3 ;  /* 0x000000ff1900720c */ /* 0x000fca0001f61670 */
[----:B-1----:R-:W-:Y:S08]  /*0410*/  @P0 BRA `(.L_x_103) ;  /* 0x0000000000140947 */ /* 0x002ff00003800000 */
[----:B------:R-:W0:Y:S01]  /*0420*/  S2UR UR5, SR_CgaCtaId ;  /* 0x00000000000579c3 */ /* 0x000e220000008800 */
[----:B------:R-:W-:Y:S02]  /*0430*/  UMOV UR4, 0x400 ;  /* 0x0000040000047882 */ /* 0x000fe40000000000 */
[----:B0-----:R-:W-:-:S06]  /*0440*/  ULEA UR4, UR5, UR4, 0x18 ;  /* 0x0000000405047291 */ /* 0x001fcc000f8ec0ff */
[----:B------:R-:W-:-:S05]  /*0450*/  LEA R6, R21, UR4, 0x2 ;  /* 0x0000000415067c11 */ /* 0x000fca000f8e10ff */
[----:B------:R0:W-:Y:S02]  /*0460*/  ATOMS.POPC.INC.32 RZ, [R6+URZ] ;  /* 0x0000000006ff7f8c */ /* 0x0001e4000d8000ff */
.L_x_103:
[----:B------:R-:W-:Y:S05]  /*0470*/  BSYNC.RECONVERGENT B1 ;  /* 0x0000000000017941 */ /* 0x000fea0003800200 */
.L_x_102:
[----:B------:R-:W-:Y:S04]  /*0480*/  BSSY.RECONVERGENT B1, `(.L_x_104) ;  /* 0x0000007000017945 */ /* 0x000fe80003800200 */
[----:B------:R-:W-:Y:S05]  /*0490*/  @P2 BRA `(.L_x_105) ;  /* 0x0000000000142947 */ /* 0x000fea0003800000 */
[----:B------:R-:W1:Y:S01]  /*04a0*/  S2UR UR5, SR_CgaCtaId ;  /* 0x00000000000579c3 */ /* 0x000e620000008800 */
[----:B------:R-:W-:Y:S02]  /*04b0*/  UMOV UR4, 0x400 ;  /* 0x0000040000047882 */ /* 0x000fe40000000000 */
[----:B-1----:R-:W-:-:S06]  /*04c0*/  ULEA UR4, UR5, UR4, 0x18 ;  /* 0x0000000405047291 */ /* 0x002fcc000f8ec0ff */
[----:B0-----:R-:W-:-:S05]  /*04d0*/  LEA R6, R23, UR4, 0x2 ;  /* 0x0000000417067c11 */ /* 0x001fca000f8e10ff */
[----:B------:R1:W-:Y:S02]  /*04e0*/  ATOMS.POPC.INC.32 RZ, [R6+URZ] ;  /* 0x0000000006ff7f8c */ /* 0x0003e4000d8000ff */
.L_x_105:
[----:B------:R-:W-:Y:S05]  /*04f0*/  BSYNC.RECONVERGENT B1 ;  /* 0x0000000000017941 */ /* 0x000fea0003800200 */
.L_x_104:
[----:B------:R-:W-:Y:S04]  /*0500*/  BSSY.RECONVERGENT B1, `(.L_x_106) ;  /* 0x0000007000017945 */ /* 0x000fe80003800200 */
[----:B------:R-:W-:Y:S05]  /*0510*/  @P3 BRA `(.L_x_107) ;  /* 0x0000000000143947 */ /* 0x000fea0003800000 */
[----:B------:R-:W2:Y:S01]  /*0520*/  S2UR UR5, SR_CgaCtaId ;  /* 0x00000000000579c3 */ /* 0x000ea20000008800 */
[----:B------:R-:W-:Y:S02]  /*0530*/  UMOV UR4, 0x400 ;  /* 0x0000040000047882 */ /* 0x000fe40000000000 */
[----:B--2---:R-:W-:-:S06]  /*0540*/  ULEA UR4, UR5, UR4, 0x18 ;  /* 0x0000000405047291 */ /* 0x004fcc000f8ec0ff */
[----:B01----:R-:W-:-:S05]  /*0550*/  LEA R6, R25, UR4, 0x2 ;  /* 0x0000000419067c11 */ /* 0x003fca000f8e10ff */
[----:B------:R2:W-:Y:S02]  /*0560*/  ATOMS.POPC.INC.32 RZ, [R6+URZ] ;  /* 0x0000000006ff7f8c */ /* 0x0005e4000d8000ff */
.L_x_107:
[----:B------:R-:W-:Y:S05]  /*0570*/  BSYNC.RECONVERGENT B1 ;  /* 0x0000000000017941 */ /* 0x000fea0003800200 */
.L_x_106:
[-C--:B-----5:R-:W-:Y:S01]  /*0580*/  ISETP.GE.AND P0, PT, R27, R14.reuse, PT ;  /* 0x0000000e1b00720c */ /* 0x0a0fe20003f06270 */
[----:B------:R-:W-:Y:S01]  /*0590*/  VIADD R12, R12, 0x8 ;  /* 0x000000080c0c7836 */ /* 0x000fe20000000000 */
[-C--:B------:R-:W-:Y:S01]  /*05a0*/  ISETP.GE.AND P2, PT, R29, R14.reuse, PT ;  /* 0x0000000e1d00720c */ /* 0x080fe20003f46270 */
[----:B------:R-:W-:Y:S01]  /*05b0*/  BSSY.RECONVERGENT B1, `(.L_x_108) ;  /* 0x0000010000017945 */ /* 0x000fe20003800200 */
[----:B------:R-:W-:Y:S02]  /*05c0*/  ISETP.LT.OR P0, PT, R27, RZ, P0 ;  /* 0x000000ff1b00720c */ /* 0x000fe40000701670 */
[-C--:B------:R-:W-:Y:S02]  /*05d0*/  ISETP.GE.AND P3, PT, R17, R14.reuse, PT ;  /* 0x0000000e1100720c */ /* 0x080fe40003f66270 */
[-C--:B------:R-:W-:Y:S02]  /*05e0*/  ISETP.GE.AND P4, PT, R15, R14.reuse, PT ;  /* 0x0000000e0f00720c */ /* 0x080fe40003f86270 */
[----:B------:R-:W-:-:S02]  /*05f0*/  ISETP.GE.AND P5, PT, R19, R14, PT ;  /* 0x0000000e1300720c */ /* 0x000fc40003fa6270 */
[----:B------:R-:W-:Y:S02]  /*0600*/  ISETP.LT.OR P2, PT, R29, RZ, P2 ;  /* 0x000000ff1d00720c */ /* 0x000fe40001741670 */
[----:B------:R-:W-:Y:S02]  /*0610*/  ISETP.LT.OR P3, PT, R17, RZ, P3 ;  /* 0x000000ff1100720c */ /* 0x000fe40001f61670 */
[----:B------:R-:W-:Y:S02]  /*0620*/  ISETP.LT.OR P4, PT, R15, RZ, P4 ;  /* 0x000000ff0f00720c */ /* 0x000fe40002781670 */
[----:B------:R-:W-:Y:S02]  /*0630*/  ISETP.LT.OR P5, PT, R19, RZ, P5 ;  /* 0x000000ff1300720c */ /* 0x000fe40002fa1670 */
[----:B------:R-:W-:Y:S01]  /*0640*/  ISETP.NE.AND P6, PT, R12, RZ, PT ;  /* 0x000000ff0c00720c */ /* 0x000fe20003fc5270 */
[----:B------:R-:W-:-:S12]  /*0650*/  @P0 BRA `(.L_x_109) ;  /* 0x0000000000140947 */ /* 0x000fd80003800000 */
[----:B------:R-:W3:Y:S01]  /*0660*/  S2UR UR5, SR_CgaCtaId ;  /* 0x00000000000579c3 */ /* 0x000ee20000008800 */
[----:B------:R-:W-:Y:S02]  /*0670*/  UMOV UR4, 0x400 ;  /* 0x0000040000047882 */ /* 0x000fe40000000000 */
[----:B---3--:R-:W-:-:S06]  /*0680*/  ULEA UR4, UR5, UR4, 0x18 ;  /* 0x0000000405047291 */ /* 0x008fcc000f8ec0ff */
[----:B012---:R-:W-:-:S05]  /*0690*/  LEA R6, R27, UR4, 0x2 ;  /* 0x000000041b067c11 */ /* 0x007fca000f8e10ff */
[----:B------:R3:W-:Y:S02]  /*06a0*/  ATOMS.POPC.INC.32 RZ, [R6+URZ] ;  /* 0x0000000006ff7f8c */ /* 0x0007e4000d8000ff */
.L_x_109:
[----:B------:R-:W-:Y:S05]  /*06b0*/  BSYNC.RECONVERGENT B1 ;  /* 0x0000000000017941 */ /* 0x000fea0003800200 */
.L_x_108:
[----:B------:R-:W-:Y:S04]  /*06c0*/  BSSY.RECONVERGENT B1, `(.L_x_110) ;  /* 0x0000007000017945 */ /* 0x000fe80003800200 */
[----:B------:R-:W-:Y:S05]  /*06d0*/  @P2 BRA `(.L_x_111) ;  /* 0x0000000000142947 */ /* 0x000fea0003800000 */
[----:B------:R-:W4:Y:S01]  /*06e0*/  S2UR UR5, SR_CgaCtaId ;  /* 0x00000000000579c3 */ /* 0x000f220000008800 */
[----:B------:R-:W-:Y:S02]  /*06f0*/  UMOV UR4, 0x400 ;  /* 0x0000040000047882 */ /* 0x000fe40000000000 */
[----:B----4-:R-:W-:-:S06]  /*0700*/  ULEA UR4, UR5, UR4, 0x18 ;  /* 0x0000000405047291 */ /* 0x010fcc000f8ec0ff */
[----:B0123--:R-:W-:-:S05]  /*0710*/  LEA R6, R29, UR4, 0x2 ;  /* 0x000000041d067c11 */ /* 0x00ffca000f8e10ff */
[----:B------:R4:W-:Y:S02]  /*0720*/  ATOMS.POPC.INC.32 RZ, [R6+URZ] ;  /* 0x0000000006ff7f8c */ /* 0x0009e4000d8000ff */
.L_x_111:
[----:B------:R-:W-:Y:S05]  /*0730*/  BSYNC.RECONVERGENT B1 ;  /* 0x0000000000017941 */ /* 0x000fea0003800200 */
.L_x_110:
[----:B------:R-:W-:Y:S04]  /*0740*/  BSSY.RECONVERGENT B1, `(.L_x_112) ;  /* 0x0000007000017945 */ /* 0x000fe80003800200 */
[----:B------:R-:W-:Y:S05]  /*0750*/  @P3 BRA `(.L_x_113) ;  /* 0x0000000000143947 */ /* 0x000fea0003800000 */
[----:B------:R-:W5:Y:S01]  /*0760*/  S2UR UR5, SR_CgaCtaId ;  /* 0x00000000000579c3 */ /* 0x000f620000008800 */
[----:B------:R-:W-:Y:S02]  /*0770*/  UMOV UR4, 0x400 ;  /* 0x0000040000047882 */ /* 0x000fe40000000000 */
[----:B-----5:R-:W-:-:S06]  /*0780*/  ULEA UR4, UR5, UR4, 0x18 ;  /* 0x0000000405047291 */ /* 0x020fcc000f8ec0ff */
[----:B------:R-:W-:-:S05]  /*0790*/  LEA R17, R17, UR4, 0x2 ;  /* 0x0000000411117c11 */ /* 0x000fca000f8e10ff */
[----:B------:R0:W-:Y:S02]  /*07a0*/  ATOMS.POPC.INC.32 RZ, [R17+URZ] ;  /* 0x0000000011ff7f8c */ /* 0x0001e4000d8000ff */
.L_x_113:
[----:B------:R-:W-:Y:S05]  /*07b0*/  BSYNC.RECONVERGENT B1 ;  /* 0x0000000000017941 */ /* 0x000fea0003800200 */
.L_x_112:
[----:B------:R-:W-:Y:S04]  /*07c0*/  BSSY.RECONVERGENT B1, `(.L_x_114) ;  /* 0x0000007000017945 */ /* 0x000fe80003800200 */
[----:B------:R-:W-:Y:S05]  /*07d0*/  @P4 BRA `(.L_x_115) ;  /* 0x0000000000144947 */ /* 0x000fea0003800000 */
[----:B------:R-:W5:Y:S01]  /*07e0*/  S2UR UR5, SR_CgaCtaId ;  /* 0x00000000000579c3 */ /* 0x000f620000008800 */
[----:B------:R-:W-:Y:S02]  /*07f0*/  UMOV UR4, 0x400 ;  /* 0x0000040000047882 */ /* 0x000fe40000000000 */
[----:B-----5:R-:W-:-:S06]  /*0800*/  ULEA UR4, UR5, UR4, 0x18 ;  /* 0x0000000405047291 */ /* 0x020fcc000f8ec0ff */
[----:B------:R-:W-:-:S05]  /*0810*/  LEA R15, R15, UR4, 0x2 ;  /* 0x000000040f0f7c11 */ /* 0x000fca000f8e10ff */
[----:B------:R0:W-:Y:S02]  /*0820*/  ATOMS.POPC.INC.32 RZ, [R15+URZ] ;  /* 0x000000000fff7f8c */ /* 0x0001e4000d8000ff */
.L_x_115:
[----:B------:R-:W-:Y:S05]  /*0830*/  BSYNC.RECONVERGENT B1 ;  /* 0x0000000000017941 */ /* 0x000fea0003800200 */
.L_x_114:
[----:B------:R-:W-:Y:S04]  /*0840*/  BSSY.RECONVERGENT B1, `(.L_x_116) ;  /* 0x0000007000017945 */ /* 0x000fe80003800200 */
[----:B------:R-:W-:Y:S05]  /*0850*/  @P5 BRA `(.L_x_117) ;  /* 0x0000000000145947 */ /* 0x000fea0003800000 */
[----:B------:R-:W5:Y:S01]  /*0860*/  S2UR UR5, SR_CgaCtaId ;  /* 0x00000000000579c3 */ /* 0x000f620000008800 */
[----:B------:R-:W-:Y:S02]  /*0870*/  UMOV UR4, 0x400 ;  /* 0x0000040000047882 */ /* 0x000fe40000000000 */
[----:B-----5:R-:W-:-:S06]  /*0880*/  ULEA UR4, UR5, UR4, 0x18 ;  /* 0x0000000405047291 */ /* 0x020fcc000f8ec0ff */
[----:B------:R-:W-:-:S05]  /*0890*/  LEA R19, R19, UR4, 0x2 ;  /* 0x0000000413137c11 */ /* 0x000fca000f8e10ff */
[----:B------:R0:W-:Y:S02]  /*08a0*/  ATOMS.POPC.INC.32 RZ, [R19+URZ] ;  /* 0x0000000013ff7f8c */ /* 0x0001e4000d8000ff */
.L_x_117:
[----:B------:R-:W-:Y:S05]  /*08b0*/  BSYNC.RECONVERGENT B1 ;  /* 0x0000000000017941 */ /* 0x000fea0003800200 */
.L_x_116:
[----:B------:R-:W-:Y:S01]  /*08c0*/  VIADD R13, R13, 0x8 ;  /* 0x000000080d0d7836 */ /* 0x000fe20000000000 */
[----:B------:R-:W-:Y:S06]  /*08d0*/  @P6 BRA `(.L_x_118) ;  /* 0xfffffff8008c6947 */ /* 0x000fec000383ffff */
[----:B01234-:R-:W-:-:S07]  /*08e0*/  IMAD.MOV.U32 R6, RZ, RZ, R4 ;  /* 0x000000ffff067224 */ /* 0x01ffce00078e0004 */
.L_x_101:
[----:B------:R-:W-:-:S13]  /*08f0*/  ISETP.NE.AND P0, PT, R16, RZ, PT ;  /* 0x000000ff1000720c */ /* 0x000fda0003f05270 */
[----:B------:R-:W-:Y:S05]  /*0900*/  @!P0 BRA `(.L_x_119) ;  /* 0x0000000400908947 */ /* 0x000fea0003800000 */
[----:B------:R-:W-:-:S13]  /*0910*/  ISETP.GE.U32.AND P2, PT, R20, 0x3, PT ;  /* 0x000000031400780c */ /* 0x000fda0003f46070 */
[----:B------:R-:W-:Y:S05]  /*0920*/  @!P2 BRA `(.L_x_120) ;  /* 0x0000000000c4a947 */ /* 0x000fea0003800000 */
[----:B------:R-:W0:Y:S01]  /*0930*/  LDC.64 R12, c[0x0][0x380] ;  /* 0x0000e000ff0c7b82 */ /* 0x000e220000000a00 */
[----:B------:R-:W-:-:S07]  /*0940*/  IMAD.IADD R7, R11, 0x1, R6 ;  /* 0x000000010b077824 */ /* 0x000fce00078e0206 */
[----:B------:R-:W1:Y:S01]  /*0950*/  LDC R22, c[0x0][0x398] ;  /* 0x0000e600ff167b82 */ /* 0x000e620000000800 */
[----:B0-----:R-:W-:-:S05]  /*0960*/  IMAD.WIDE R12, R7, 0x4, R12 ;  /* 0x00000004070c7825 */ /* 0x001fca00078e020c */
[----:B------:R-:W1:Y:S04]  /*0970*/  LDG.E.CONSTANT R7, desc[UR6][R12.64] ;  /* 0x000000060c077981 */ /* 0x000e68000c1e9900 */
[----:B------:R-:W2:Y:S04]  /*0980*/  LDG.E.CONSTANT R14, desc[UR6][R12.64+0x4] ;  /* 0x000004060c0e7981 */ /* 0x000ea8000c1e9900 */
[----:B------:R-:W3:Y:S04]  /*0990*/  LDG.E.CONSTANT R15, desc[UR6][R12.64+0x8] ;  /* 0x000008060c0f7981 */ /* 0x000ee8000c1e9900 */
[----:B------:R-:W4:Y:S01]  /*09a0*/  LDG.E.CONSTANT R17, desc[UR6][R12.64+0xc] ;  /* 0x00000c060c117981 */ /* 0x000f22000c1e9900 */
[----:B------:R-:W-:Y:S01]  /*09b0*/  BSSY.RECONVERGENT B1, `(.L_x_121) ;  /* 0x000000f000017945 */ /* 0x000fe20003800200 */
[----:B-1----:R-:W-:-:S04]  /*09c0*/  ISETP.GE.AND P3, PT, R7, R22, PT ;  /* 0x000000160700720c */ /* 0x002fc80003f66270 */
[----:B------:R-:W-:Y:S02]  /*09d0*/  ISETP.LT.OR P3, PT, R7, RZ, P3 ;  /* 0x000000ff0700720c */ /* 0x000fe40001f61670 */
[CC--:B--2---:R-:W-:Y:S02]  /*09e0*/  ISETP.GE.AND P4, PT, R14.reuse, R22.reuse, PT ;  /* 0x000000160e00720c */ /* 0x0c4fe40003f86270 */
[-C--:B---3--:R-:W-:Y:S02]  /*09f0*/  ISETP.GE.AND P0, PT, R15, R22.reuse, PT ;  /* 0x000000160f00720c */ /* 0x088fe40003f06270 */
[----:B------:R-:W-:Y:S02]  /*0a00*/  ISETP.LT.OR P4, PT, R14, RZ, P4 ;  /* 0x000000ff0e00720c */ /* 0x000fe40002781670 */
[----:B----4-:R-:W-:Y:S02]  /*0a10*/  ISETP.GE.AND P2, PT, R17, R22, PT ;  /* 0x000000161100720c */ /* 0x010fe40003f46270 */
[----:B------:R-:W-:-:S02]  /*0a20*/  ISETP.LT.OR P0, PT, R15, RZ, P0 ;  /* 0x000000ff0f00720c */ /* 0x000fc40000701670 */
[----:B------:R-:W-:Y:S01]  /*0a30*/  ISETP.LT.OR P2, PT, R17, RZ, P2 ;  /* 0x000000ff1100720c */ /* 0x000fe20001741670 */
[----:B------:R-:W-:-:S12]  /*0a40*/  @P3 BRA `(.L_x_122) ;  /* 0x0000000000143947 */ /* 0x000fd80003800000 */
[----:B------:R-:W0:Y:S01]  /*0a50*/  S2UR UR5, SR_CgaCtaId ;  /* 0x00000000000579c3 */ /* 0x000e220000008800 */
[----:B------:R-:W-:Y:S02]  /*0a60*/  UMOV UR4, 0x400 ;  /* 0x0000040000047882 */ /* 0x000fe40000000000 */
[----:B0-----:R-:W-:-:S06]  /*0a70*/  ULEA UR4, UR5, UR4, 0x18 ;  /* 0x0000000405047291 */ /* 0x001fcc000f8ec0ff */
[----:B------:R-:W-:-:S05]  /*0a80*/  LEA R7, R7, UR4, 0x2 ;  /* 0x0000000407077c11 */ /* 0x000fca000f8e10ff */
[----:B------:R0:W-:Y:S02]  /*0a90*/  ATOMS.POPC.INC.32 RZ, [R7+URZ] ;  /* 0x0000000007ff7f8c */ /* 0x0001e4000d8000ff */
.L_x_122:
[----:B------:R-:W-:Y:S05]  /*0aa0*/  BSYNC.RECONVERGENT B1 ;  /* 0x0000000000017941 */ /* 0x000fea0003800200 */
.L_x_121:
[----:B------:R-:W-:Y:S04]  /*0ab0*/  BSSY.RECONVERGENT B1, `(.L_x_123) ;  /* 0x0000007000017945 */ /* 0x000fe80003800200 */
[----:B------:R-:W-:Y:S05]  /*0ac0*/  @P4 BRA `(.L_x_124) ;  /* 0x0000000000144947 */ /* 0x000fea0003800000 */
[----:B------:R-:W1:Y:S01]  /*0ad0*/  S2UR UR5, SR_CgaCtaId ;  /* 0x00000000000579c3 */ /* 0x000e620000008800 */
[----:B------:R-:W-:Y:S02]  /*0ae0*/  UMOV UR4, 0x400 ;  /* 0x0000040000047882 */ /* 0x000fe40000000000 */
[----:B-1----:R-:W-:-:S06]  /*0af0*/  ULEA UR4, UR5, UR4, 0x18 ;  /* 0x0000000405047291 */ /* 0x002fcc000f8ec0ff */
[----:B0-----:R-:W-:-:S05]  /*0b00*/  LEA R7, R14, UR4, 0x2 ;  /* 0x000000040e077c11 */ /* 0x001fca000f8e10ff */
[----:B------:R1:W-:Y:S02]  /*0b10*/  ATOMS.POPC.INC.32 RZ, [R7+URZ] ;  /* 0x0000000007ff7f8c */ /* 0x0003e4000d8000ff */
.L_x_124:
[----:B------:R-:W-:Y:S05]  /*0b20*/  BSYNC.RECONVERGENT B1 ;  /* 0x0000000000017941 */ /* 0x000fea0003800200 */
.L_x_123:
[----:B------:R-:W-:Y:S04]  /*0b30*/  BSSY.RECONVERGENT B1, `(.L_x_125) ;  /* 0x0000007000017945 */ /* 0x000fe80003800200 */
[----:B------:R-:W-:Y:S05]  /*0b40*/  @P0 BRA `(.L_x_126) ;  /* 0x0000000000140947 */ /* 0x000fea0003800000 */
[----:B------:R-:W2:Y:S01]  /*0b50*/  S2UR UR5, SR_CgaCtaId ;  /* 0x00000000000579c3 */ /* 0x000ea20000008800 */
[----:B------:R-:W-:Y:S02]  /*0b60*/  UMOV UR4, 0x400 ;  /* 0x0000040000047882 */ /* 0x000fe40000000000 */
[----:B--2---:R-:W-:-:S06]  /*0b70*/  ULEA UR4, UR5, UR4, 0x18 ;  /* 0x0000000405047291 */ /* 0x004fcc000f8ec0ff */
[----:B01----:R-:W-:-:S05]  /*0b80*/  LEA R7, R15, UR4, 0x2 ;  /* 0x000000040f077c11 */ /* 0x003fca000f8e10ff */
[----:B------:R2:W-:Y:S02]  /*0b90*/  ATOMS.POPC.INC.32 RZ, [R7+URZ] ;  /* 0x0000000007ff7f8c */ /* 0x0005e4000d8000ff */
.L_x_126:
[----:B------:R-:W-:Y:S05]  /*0ba0*/  BSYNC.RECONVERGENT B1 ;  /* 0x0000000000017941 */ /* 0x000fea0003800200 */
.L_x_125:
[----:B------:R-:W-:Y:S04]  /*0bb0*/  BSSY.RECONVERGENT B1, `(.L_x_127) ;  /* 0x0000007000017945 */ /* 0x000fe80003800200 */
[----:B------:R-:W-:Y:S05]  /*0bc0*/  @P2 BRA `(.L_x_128) ;  /* 0x0000000000142947 */ /* 0x000fea0003800000 */
[----:B------:R-:W3:Y:S01]  /*0bd0*/  S2UR UR5, SR_CgaCtaId ;  /* 0x00000000000579c3 */ /* 0x000ee20000008800 */
[----:B------:R-:W-:Y:S02]  /*0be0*/  UMOV UR4, 0x400 ;  /* 0x0000040000047882 */ /* 0x000fe40000000000 */
[----:B---3--:R-:W-:-:S06]  /*0bf0*/  ULEA UR4, UR5, UR4, 0x18 ;  /* 0x0000000405047291 */ /* 0x008fcc000f8ec0ff */
[----:B012---:R-:W-:-:S05]  /*0c00*/  LEA R7, R17, UR4, 0x2 ;  /* 0x0000000411077c11 */ /* 0x007fca000f8e10ff */
[----:B------:R3:W-:Y:S02]  /*0c10*/  ATOMS.POPC.INC.32 RZ, [R7+URZ] ;  /* 0x0000000007ff7f8c */ /* 0x0007e4000d8000ff */
.L_x_128:
[----:B------:R-:W-:Y:S05]  /*0c20*/  BSYNC.RECONVERGENT B1 ;  /* 0x0000000000017941 */ /* 0x000fea0003800200 */
.L_x_127:
[----:B------:R-:W-:-:S07]  /*0c30*/  VIADD R6, R6, 0x4 ;  /* 0x0000000406067836 */ /* 0x000fce0000000000 */
.L_x_120:
[----:B------:R-:W-:Y:S01]  /*0c40*/  ISETP.NE.AND P0, PT, R18, RZ, PT ;  /* 0x000000ff1200720c */ /* 0x000fe20003f05270 */
[----:B------:R-:W-:-:S12]  /*0c50*/  BSSY.RECONVERGENT B1, `(.L_x_119) ;  /* 0x000002f000017945 */ /* 0x000fd80003800200 */
[----:B------:R-:W-:Y:S05]  /*0c60*/  @!P0 BRA `(.L_x_129) ;  /* 0x0000000000b48947 */ /* 0x000fea0003800000 */
[----:B------:R-:W-:-:S13]  /*0c70*/  ISETP.NE.AND P0, PT, R18, 0x1, PT ;  /* 0x000000011200780c */ /* 0x000fda0003f05270 */
[----:B------:R-:W-:Y:S05]  /*0c80*/  @!P0 BRA `(.L_x_130) ;  /* 0x00000000006c8947 */ /* 0x000fea0003800000 */
[----:B------:R-:W4:Y:S01]  /*0c90*/  LDC.64 R12, c[0x0][0x380] ;  /* 0x0000e000ff0c7b82 */ /* 0x000f220000000a00 */
[----:B0123--:R-:W-:-:S07]  /*0ca0*/  IMAD.IADD R7, R11, 0x1, R6 ;  /* 0x000000010b077824 */ /* 0x00ffce00078e0206 */
[----:B------:R-:W0:Y:S01]  /*0cb0*/  LDC R15, c[0x0][0x398] ;  /* 0x0000e600ff0f7b82 */ /* 0x000e220000000800 */
[----:B----4-:R-:W-:-:S05]  /*0cc0*/  IMAD.WIDE R12, R7, 0x4, R12 ;  /* 0x00000004070c7825 */ /* 0x010fca00078e020c */
[----:B------:R-:W0:Y:S04]  /*0cd0*/  LDG.E.CONSTANT R7, desc[UR6][R12.64] ;  /* 0x000000060c077981 */ /* 0x000e28000c1e9900 */
[----:B------:R-:W2:Y:S01]  /*0ce0*/  LDG.E.CONSTANT R14, desc[UR6][R12.64+0x4] ;  /* 0x000004060c0e7981 */ /* 0x000ea2000c1e9900 */
[----:B------:R-:W-:Y:S01]  /*0cf0*/  BSSY.RECONVERGENT B2, `(.L_x_131) ;  /* 0x000000b000027945 */ /* 0x000fe20003800200 */
[----:B0-----:R-:W-:-:S04]  /*0d00*/  ISETP.GE.AND P0, PT, R7, R15, PT ;  /* 0x0000000f0700720c */ /* 0x001fc80003f06270 */
[----:B------:R-:W-:Y:S02]  /*0d10*/  ISETP.LT.OR P0, PT, R7, RZ, P0 ;  /* 0x000000ff0700720c */ /* 0x000fe40000701670 */
[----:B--2---:R-:W-:-:S04]  /*0d20*/  ISETP.GE.AND P2, PT, R14, R15, PT ;  /* 0x0000000f0e00720c */ /* 0x004fc80003f46270 */
[----:B------:R-:W-:-:S07]  /*0d30*/  ISETP.LT.OR P2, PT, R14, RZ, P2 ;  /* 0x000000ff0e00720c */ /* 0x000fce0001741670 */
[----:B------:R-:W-:Y:S06]  /*0d40*/  @P0 BRA `(.L_x_132) ;  /* 0x0000000000140947 */ /* 0x000fec0003800000 */
[----:B------:R-:W0:Y:S01]  /*0d50*/  S2UR UR5, SR_CgaCtaId ;  /* 0x00000000000579c3 */ /* 0x000e220000008800 */
[----:B------:R-:W-:Y:S02]  /*0d60*/  UMOV UR4, 0x400 ;  /* 0x0000040000047882 */ /* 0x000fe40000000000 */
[----:B0-----:R-:W-:-:S06]  /*0d70*/  ULEA UR4, UR5, UR4, 0x18 ;  /* 0x0000000405047291 */ /* 0x001fcc000f8ec0ff */
[----:B------:R-:W-:-:S05]  /*0d80*/  LEA R7, R7, UR4, 0x2 ;  /* 0x0000000407077c11 */ /* 0x000fca000f8e10ff */
[----:B------:R0:W-:Y:S02]  /*0d90*/  ATOMS.POPC.INC.32 RZ, [R7+URZ] ;  /* 0x0000000007ff7f8c */ /* 0x0001e4000d8000ff */
.L_x_132:
[----:B------:R-:W-:Y:S05]  /*0da0*/  BSYNC.RECONVERGENT B2 ;  /* 0x0000000000027941 */ /* 0x000fea0003800200 */
.L_x_131:
[----:B------:R-:W-:Y:S04]  /*0db0*/  BSSY.RECONVERGENT B2, `(.L_x_133) ;  /* 0x0000007000027945 */ /* 0x000fe80003800200 */
[----:B------:R-:W-:Y:S05]  /*0dc0*/  @P2 BRA `(.L_x_134) ;  /* 0x0000000000142947 */ /* 0x000fea0003800000 */
[----:B------:R-:W1:Y:S01]  /*0dd0*/  S2UR UR5, SR_CgaCtaId ;  /* 0x00000000000579c3 */ /* 0x000e620000008800 */
[----:B------:R-:W-:Y:S02]  /*0de0*/  UMOV UR4, 0x400 ;  /* 0x0000040000047882 */ /* 0x000fe40000000000 */
[----:B-1----:R-:W-:-:S06]  /*0df0*/  ULEA UR4, UR5, UR4, 0x18 ;  /* 0x0000000405047291 */ /* 0x002fcc000f8ec0ff */
[----:B0-----:R-:W-:-:S05]  /*0e00*/  LEA R7, R14, UR4, 0x2 ;  /* 0x000000040e077c11 */ /* 0x001fca000f8e10ff */
[----:B------:R1:W-:Y:S02]  /*0e10*/  ATOMS.POPC.INC.32 RZ, [R7+URZ] ;  /* 0x0000000007ff7f8c */ /* 0x0003e4000d8000ff */
.L_x_134:
[----:B------:R-:W-:Y:S05]  /*0e20*/  BSYNC.RECONVERGENT B2 ;  /* 0x0000000000027941 */ /* 0x000fea0003800200 */
.L_x_133:
[----:B------:R-:W-:-:S07]  /*0e30*/  VIADD R6, R6, 0x2 ;  /* 0x0000000206067836 */ /* 0x000fce0000000000 */
.L_x_130:
[----:B------:R-:W4:Y:S02]  /*0e40*/  LDCU UR4, c[0x0][0x394] ;  /* 0x00007280ff0477ac */ /* 0x000f240008000800 */
[----:B----4-:R-:W-:-:S09]  /*0e50*/  ULOP3.LUT UP0, URZ, UR4, 0x1, URZ, 0xc0, !UPT ;  /* 0x0000000104ff7892 */ /* 0x010fd2000f80c0ff */
[----:B------:R-:W-:Y:S05]  /*0e60*/  BRA.U !UP0, `(.L_x_129) ;  /* 0x0000000108347547 */ /* 0x000fea000b800000 */
[----:B------:R-:W4:Y:S01]  /*0e70*/  LDC.64 R12, c[0x0][0x380] ;  /* 0x0000e000ff0c7b82 */ /* 0x000f220000000a00 */
[----:B0123--:R-:W-:Y:S01]  /*0e80*/  IMAD.IADD R7, R11, 0x1, R6 ;  /* 0x000000010b077824 */ /* 0x00ffe200078e0206 */
[----:B------:R-:W0:Y:S03]  /*0e90*/  LDCU UR4, c[0x0][0x398] ;  /* 0x00007300ff0477ac */ /* 0x000e260008000800 */
[----:B----4-:R-:W-:-:S06]  /*0ea0*/  IMAD.WIDE R6, R7, 0x4, R12 ;  /* 0x0000000407067825 */ /* 0x010fcc00078e020c */
[----:B------:R-:W0:Y:S02]  /*0eb0*/  LDG.E.CONSTANT R6, desc[UR6][R6.64] ;  /* 0x0000000606067981 */ /* 0x000e24000c1e9900 */
[----:B0-----:R-:W-:-:S04]  /*0ec0*/  ISETP.GE.AND P0, PT, R6, UR4, PT ;  /* 0x0000000406007c0c */ /* 0x001fc8000bf06270 */
[----:B------:R-:W-:-:S13]  /*0ed0*/  ISETP.LT.OR P0, PT, R6, RZ, P0 ;  /* 0x000000ff0600720c */ /* 0x000fda0000701670 */
[----:B------:R-:W-:Y:S05]  /*0ee0*/  @P0 BRA `(.L_x_129) ;  /* 0x0000000000140947 */ /* 0x000fea0003800000 */
[----:B------:R-:W0:Y:S01]  /*0ef0*/  S2UR UR5, SR_CgaCtaId ;  /* 0x00000000000579c3 */ /* 0x000e220000008800 */
[----:B------:R-:W-:Y:S02]  /*0f00*/  UMOV UR4, 0x400 ;  /* 0x0000040000047882 */ /* 0x000fe40000000000 */
[----:B0-----:R-:W-:-:S06]  /*0f10*/  ULEA UR4, UR5, UR4, 0x18 ;  /* 0x0000000405047291 */ /* 0x001fcc000f8ec0ff */
[----:B------:R-:W-:-:S05]  /*0f20*/  LEA R6, R6, UR4, 0x2 ;  /* 0x0000000406067c11 */ /* 0x000fca000f8e10ff */
[----:B------:R4:W-:Y:S02]  /*0f30*/  ATOMS.POPC.INC.32 RZ, [R6+URZ] ;  /* 0x0000000006ff7f8c */ /* 0x0009e4000d8000ff */
.L_x_129:
[----:B------:R-:W-:Y:S05]  /*0f40*/  BSYNC.RECONVERGENT B1 ;  /* 0x0000000000017941 */ /* 0x000fea0003800200 */
.L_x_119:
[----:B------:R-:W-:Y:S05]  /*0f50*/  @!P1 BRA `(.L_x_135) ;  /* 0xfffffff000c49947 */ /* 0x000fea000383ffff */
.L_x_100:
[----:B------:R-:W-:Y:S05]  /*0f60*/  BSYNC.RECONVERGENT B0 ;  /* 0x0000000000007941 */ /* 0x000fea0003800200 */
.L_x_99:
[----:B------:R-:W5:Y:S01]  /*0f70*/  LDCU UR4, c[0x0][0x398] ;  /* 0x00007300ff0477ac */ /* 0x000f620008000800 */
[----:B------:R-:W-:Y:S01]  /*0f80*/  BAR.SYNC.DEFER_BLOCKING 0x0 ;  /* 0x0000000000007b1d */ /* 0x000fe20000010000 */
[----:B-----5:R-:W-:-:S13]  /*0f90*/  ISETP.GE.AND P0, PT, R0, UR4, PT ;  /* 0x0000000400007c0c */ /* 0x020fda000bf06270 */
[----:B------:R-:W-:Y:S05]  /*0fa0*/  @P0 EXIT ;  /* 0x000000000000094d */ /* 0x000fea0003800000 */
[----:B------:R-:W5:Y:S01]  /*0fb0*/  S2UR UR5, SR_CgaCtaId ;  /* 0x00000000000579c3 */ /* 0x000f620000008800 */
[----:B------:R-:W-:Y:S01]  /*0fc0*/  UMOV UR4, 0x400 ;  /* 0x0000040000047882 */ /* 0x000fe20000000000 */
[----:B------:R-:W5:Y:S06]  /*0fd0*/  LDCU UR8, c[0x0][0x398] ;  /* 0x00007300ff0877ac */ /* 0x000f6c0008000800 */
[----:B01234-:R-:W0:Y:S01]  /*0fe0*/  LDC.64 R6, c[0x0][0x388] ;  /* 0x0000e200ff067b82 */ /* 0x01fe220000000a00 */
[----:B-----5:R-:W-:-:S12]  /*0ff0*/  ULEA UR4, UR5, UR4, 0x18 ;  /* 0x0000000405047291 */ /* 0x020fd8000f8ec0ff */
.L_x_138:
[----:B-1----:R-:W-:Y:S01]  /*1000*/  LEA R2, R0, UR4, 0x2 ;  /* 0x0000000400027c11 */ /* 0x002fe2000f8e10ff */
[----:B------:R-:W-:Y:S04]  /*1010*/  BSSY.RECONVERGENT B0, `(.L_x_136) ;  /* 0x0000006000007945 */ /* 0x000fe80003800200 */
[----:B------:R-:W1:Y:S02]  /*1020*/  LDS R9, [R2] ;  /* 0x0000000002097984 */ /* 0x000e640000000800 */
[----:B-1----:R-:W-:-:S13]  /*1030*/  ISETP.GE.AND P0, PT, R9, 0x1, PT ;  /* 0x000000010900780c */ /* 0x002fda0003f06270 */
[----:B------:R-:W-:Y:S05]  /*1040*/  @!P0 BRA `(.L_x_137) ;  /* 0x0000000000088947 */ /* 0x000fea0003800000 */
[----:B0-----:R-:W-:-:S05]  /*1050*/  IMAD.WIDE R2, R0, 0x4, R6 ;  /* 0x0000000400027825 */ /* 0x001fca00078e0206 */
[----:B------:R1:W-:Y:S02]  /*1060*/  REDG.E.ADD.STRONG.GPU desc[UR6][R2.64], R9 ;  /* 0x000000090200798e */ /* 0x0003e4000c12e106 */
.L_x_137:
[----:B------:R-:W-:Y:S05]  /*1070*/  BSYNC.RECONVERGENT B0 ;  /* 0x0000000000007941 */ /* 0x000fea0003800200 */
.L_x_136:
[----:B------:R-:W-:-:S05]  /*1080*/  IMAD.IADD R0, R5, 0x1, R0 ;  /* 0x0000000105007824 */ /* 0x000fca00078e0200 */
[----:B------:R-:W-:-:S13]  /*1090*/  ISETP.GE.AND P0, PT, R0, UR8, PT ;  /* 0x0000000800007c0c */ /* 0x000fda000bf06270 */
[----:B------:R-:W-:Y:S05]  /*10a0*/  @!P0 BRA `(.L_x_138) ;  /* 0xfffffffc00d48947 */ /* 0x000fea000383ffff */
[----:B------:R-:W-:Y:S05]  /*10b0*/  EXIT ;  /* 0x000000000000794d */ /* 0x000fea0003800000 */
.L_x_139:
        /* <DEDUP_REMOVED lines=12> */
.L_x_195:


//--------------------- .text._Z29scatter_output_batched_kernelPK13__nv_bfloat16PKiPKfPS_S3_S3_iii --------------------------
	.section	.text._Z29scatter_output_batched_kernelPK13__nv_bfloat16PKiPKfPS_S3_S3_iii,"ax",@progbits
	.align	128
        .global         _Z29scatter_output_batched_kernelPK13__nv_bfloat16PKiPKfPS_S3_S3_iii
        .type           _Z29scatter_output_batched_kernelPK13__nv_bfloat16PKiPKfPS_S3_S3_iii,@function
        .size           _Z29scatter_output_batched_kernelPK13__nv_bfloat16PKiPKfPS_S3_S3_iii,(.L_x_196 - _Z29scatter_output_batched_kernelPK13__nv_bfloat16PKiPKfPS_S3_S3_iii)
        .other          _Z29scatter_output_batched_kernelPK13__nv_bfloat16PKiPKfPS_S3_S3_iii,@"STO_CUDA_ENTRY STV_DEFAULT"
_Z29scatter_output_batched_kernelPK13__nv_bfloat16PKiPKfPS_S3_S3_iii:
.text._Z29scatter_output_batched_kernelPK13__nv_bfloat16PKiPKfPS_S3_S3_iii:
[----:B------:R-:W-:Y:S08]  /*0000*/  LDC R1, c[0x0][0x37c] ;  /* 0x0000df00ff017b82 */ /* 0x000ff00000000800 */
[----:B------:R-:W0:Y:S01]  /*0010*/  LDC R0, c[0x0][0x3b8] ;  /* 0x0000ee00ff007b82 */ /* 0x000e220000000800 */
[----:B------:R-:W1:Y:S07]  /*0020*/  S2R R8, SR_TID.X ;  /* 0x0000000000087919 */ /* 0x000e6e0000002100 */
[----:B------:R-:W2:Y:S08]  /*0030*/  LDC R11, c[0x0][0x360] ;  /* 0x0000d800ff0b7b82 */ /* 0x000eb00000000800 */
[----:B------:R-:W3:Y:S01]  /*0040*/  S2UR UR6, SR_CTAID.X ;  /* 0x00000000000679c3 */ /* 0x000ee20000002500 */
[----:B0-----:R-:W-:-:S13]  /*0050*/  ISETP.GE.AND P0, PT, R0, 0x1, PT ;  /* 0x000000010000780c */ /* 0x001fda0003f06270 */
[----:B-123--:R-:W-:Y:S05]  /*0060*/  @!P0 EXIT ;  /* 0x000000000000894d */ /* 0x00efea0003800000 */
[----:B------:R-:W0:Y:S01]  /*0070*/  LDCU UR7, c[0x0][0x370] ;  /* 0x00006e00ff0777ac */ /* 0x000e220008000800 */
[C---:B------:R-:W-:Y:S02]  /*0080*/  IMAD R8, R11.reuse, UR6, R8 ;  /* 0x000000060b087c24 */ /* 0x040fe4000f8e0208 */
[----:B------:R-:W-:Y:S01]  /*0090*/  IMAD.MOV.U32 R6, RZ, RZ, RZ ;  /* 0x000000ffff067224 */ /* 0x000fe200078e00ff */
[----:B------:R-:W1:Y:S01]  /*00a0*/  LDCU.64 UR4, c[0x0][0x358] ;  /* 0x00006b00ff0477ac */ /* 0x000e620008000a00 */
[----:B0-----:R-:W-:-:S07]  /*00b0*/  IMAD R11, R11, UR7, RZ ;  /* 0x000000070b0b7c24 */ /* 0x001fce000f8e02ff */
.L_x_146:
[----:B------:R-:W0:Y:S01]  /*00c0*/  LDC.64 R2, c[0x0][0x3a8] ;  /* 0x0000ea00ff027b82 */ /* 0x000e220000000a00 */
[----:B------:R-:W2:Y:S07]  /*00d0*/  LDCU UR6, c[0x0][0x3b8] ;  /* 0x00007700ff0677ac */ /* 0x000eae0008000800 */
[----:B------:R-:W3:Y:S08]  /*00e0*/  LDC R5, c[0x0][0x3b0] ;  /* 0x0000ec00ff057b82 */ /* 0x000ef00000000800 */
[----:B------:R-:W4:Y:S01]  /*00f0*/  LDC.64 R12, c[0x0][0x3a0] ;  /* 0x0000e800ff0c7b82 */ /* 0x000f220000000a00 */
[----:B0-----:R-:W-:-:S06]  /*0100*/  IMAD.WIDE.U32 R2, R6, 0x4, R2 ;  /* 0x0000000406027825 */ /* 0x001fcc00078e0002 */
[----:B-1----:R-:W3:Y:S01]  /*0110*/  LDG.E.CONSTANT R2, desc[UR4][R2.64] ;  /* 0x0000000402027981 */ /* 0x002ee2000c1e9900 */
[----:B------:R-:W-:Y:S01]  /*0120*/  BSSY.RECONVERGENT B0, `(.L_x_140) ;  /* 0x000005a000007945 */ /* 0x000fe20003800200 */
[----:B----4-:R-:W-:-:S04]  /*0130*/  IMAD.WIDE.U32 R12, R6, 0x4, R12 ;  /* 0x00000004060c7825 */ /* 0x010fc800078e000c */
[----:B------:R-:W-:-:S05]  /*0140*/  VIADD R6, R6, 0x1 ;  /* 0x0000000106067836 */ /* 0x000fca0000000000 */
[----:B--2---:R-:W-:Y:S01]  /*0150*/  ISETP.NE.AND P2, PT, R6, UR6, PT ;  /* 0x0000000606007c0c */ /* 0x004fe2000bf45270 */
[----:B---3--:R-:W-:-:S05]  /*0160*/  IMAD R9, R2, R5, RZ ;  /* 0x0000000502097224 */ /* 0x008fca00078e02ff */
[----:B------:R-:W-:-:S13]  /*0170*/  ISETP.GE.AND P0, PT, R8, R9, PT ;  /* 0x000000090800720c */ /* 0x000fda0003f06270 */
[----:B------:R-:W-:Y:S05]  /*0180*/  @P0 BRA `(.L_x_141) ;  /* 0x00000004004c0947 */ /* 0x000fea0003800000 */
[----:B------:R0:W5:Y:S01]  /*0190*/  LDG.E.CONSTANT R7, desc[UR4][R12.64] ;  /* 0x000000040c077981 */ /* 0x000162000c1e9900 */
[----:B------:R-:W-:Y:S01]  /*01a0*/  IABS R5, R5 ;  /* 0x0000000500057213 */ /* 0x000fe20000000000 */
[----:B------:R-:W-:Y:S02]  /*01b0*/  HFMA2 R16, -RZ, RZ, 0, 0 ;  /* 0x00000000ff107431 */ /* 0x000fe400000001ff */
[----:B------:R-:W-:Y:S01]  /*01c0*/  IMAD.MOV.U32 R4, RZ, RZ, R8 ;  /* 0x000000ffff047224 */ /* 0x000fe200078e0008 */
[----:B------:R-:W1:Y:S08]  /*01d0*/  I2F.RP R0, R5 ;  /* 0x0000000500007306 */ /* 0x000e700000209400 */
[----:B-1----:R-:W1:Y:S02]  /*01e0*/  MUFU.RCP R0, R0 ;  /* 0x0000000000007308 */ /* 0x002e640000001000 */
[----:B-1----:R-:W-:-:S06]  /*01f0*/  IADD3 R17, PT, PT, R0, 0xffffffe, RZ ;  /* 0x0ffffffe00117810 */ /* 0x002fcc0007ffe0ff */
[----:B------:R-:W1:Y:S02]  /*0200*/  F2I.FTZ.U32.TRUNC.NTZ R17, R17 ;  /* 0x0000001100117305 */ /* 0x000e64000021f000 */
[----:B-1----:R-:W-:-:S04]  /*0210*/  IMAD.MOV R2, RZ, RZ, -R17 ;  /* 0x000000ffff027224 */ /* 0x002fc800078e0a11 */
[----:B------:R-:W-:-:S04]  /*0220*/  IMAD R3, R2, R5, RZ ;  /* 0x0000000502037224 */ /* 0x000fc800078e02ff */
[----:B0-----:R-:W-:-:S07]  /*0230*/  IMAD.HI.U32 R16, R17, R3, R16 ;  /* 0x0000000311107227 */ /* 0x001fce00078e0010 */
.L_x_145:
[----:B------:R-:W0:Y:S01]  /*0240*/  LDC R17, c[0x0][0x3b0] ;  /* 0x0000ec00ff117b82 */ /* 0x000e220000000800 */
[----:B------:R-:W-:Y:S01]  /*0250*/  IABS R3, R4 ;  /* 0x0000000400037213 */ /* 0x000fe20000000000 */
[----:B------:R-:W1:Y:S04]  /*0260*/  LDCU UR6, c[0x0][0x3b4] ;  /* 0x00007680ff0677ac */ /* 0x000e680008000800 */
[----:B------:R-:W-:-:S04]  /*0270*/  IMAD.HI.U32 R10, R16, R3, RZ ;  /* 0x00000003100a7227 */ /* 0x000fc800078e00ff */
[----:B------:R-:W-:Y:S01]  /*0280*/  IMAD.MOV R18, RZ, RZ, -R10 ;  /* 0x000000ffff127224 */ /* 0x000fe200078e0a0a */
[-C--:B0-----:R-:W-:Y:S02]  /*0290*/  IABS R0, R17.reuse ;  /* 0x0000001100007213 */ /* 0x081fe40000000000 */
[----:B------:R-:W-:-:S03]  /*02a0*/  LOP3.LUT R2, R4, R17, RZ, 0x3c, !PT ;  /* 0x0000001104027212 */ /* 0x000fc600078e3cff */
[----:B------:R-:W-:Y:S01]  /*02b0*/  IMAD R18, R0, R18, R3 ;  /* 0x0000001200127224 */ /* 0x000fe200078e0203 */
[----:B------:R-:W-:Y:S02]  /*02c0*/  ISETP.GE.AND P0, PT, R2, RZ, PT ;  /* 0x000000ff0200720c */ /* 0x000fe40003f06270 */
[----:B------:R-:W0:Y:S02]  /*02d0*/  LDC.64 R2, c[0x0][0x388] ;  /* 0x0000e200ff027b82 */ /* 0x000e240000000a00 */
[----:B------:R-:W-:-:S13]  /*02e0*/  ISETP.GT.U32.AND P3, PT, R5, R18, PT ;  /* 0x000000120500720c */ /* 0x000fda0003f64070 */
[----:B------:R-:W-:Y:S01]  /*02f0*/  @!P3 IMAD.IADD R18, R18, 0x1, -R0 ;  /* 0x000000011212b824 */ /* 0x000fe200078e0a00 */
[----:B------:R-:W-:-:S04]  /*0300*/  @!P3 IADD3 R10, PT, PT, R10, 0x1, RZ ;  /* 0x000000010a0ab810 */ /* 0x000fc80007ffe0ff */
[----:B------:R-:W-:-:S13]  /*0310*/  ISETP.GE.U32.AND P1, PT, R18, R5, PT ;  /* 0x000000051200720c */ /* 0x000fda0003f26070 */
[----:B------:R-:W-:Y:S01]  /*0320*/  @P1 VIADD R10, R10, 0x1 ;  /* 0x000000010a0a1836 */ /* 0x000fe20000000000 */
[----:B------:R-:W-:-:S03]  /*0330*/  ISETP.NE.AND P1, PT, R17, RZ, PT ;  /* 0x000000ff1100720c */ /* 0x000fc60003f25270 */
[----:B------:R-:W-:Y:S01]  /*0340*/  IMAD.MOV.U32 R13, RZ, RZ, R10 ;  /* 0x000000ffff0d7224 */ /* 0x000fe200078e000a */
[----:B------:R-:W-:-:S04]  /*0350*/  LOP3.LUT R10, RZ, R17, RZ, 0x33, !PT ;  /* 0x00000011ff0a7212 */ /* 0x000fc800078e33ff */
[----:B------:R-:W-:-:S04]  /*0360*/  @!P0 IADD3 R13, PT, PT, -R13, RZ, RZ ;  /* 0x000000ff0d0d8210 */ /* 0x000fc80007ffe1ff */
[----:B------:R-:W-:-:S05]  /*0370*/  SEL R12, R10, R13, !P1 ;  /* 0x0000000d0a0c7207 */ /* 0x000fca0004800000 */
[----:B-----5:R-:W-:-:S04]  /*0380*/  IMAD.IADD R19, R7, 0x1, R12 ;  /* 0x0000000107137824 */ /* 0x020fc800078e020c */
[----:B0-----:R-:W-:-:S05]  /*0390*/  IMAD.WIDE R2, R19, 0x4, R2 ;  /* 0x0000000413027825 */ /* 0x001fca00078e0202 */
[----:B------:R-:W1:Y:S01]  /*03a0*/  LDG.E.CONSTANT R20, desc[UR4][R2.64] ;  /* 0x0000000402147981 */ /* 0x000e62000c1e9900 */
[----:B------:R-:W-:Y:S01]  /*03b0*/  BSSY.RECONVERGENT B1, `(.L_x_142) ;  /* 0x000002d000017945 */ /* 0x000fe20003800200 */
[----:B-1----:R-:W-:-:S04]  /*03c0*/  ISETP.GE.AND P0, PT, R20, UR6, PT ;  /* 0x0000000614007c0c */ /* 0x002fc8000bf06270 */
[----:B------:R-:W-:-:S13]  /*03d0*/  ISETP.LT.OR P0, PT, R20, RZ, P0 ;  /* 0x000000ff1400720c */ /* 0x000fda0000701670 */
[----:B------:R-:W-:Y:S05]  /*03e0*/  @P0 BRA `(.L_x_143) ;  /* 0x0000000000a40947 */ /* 0x000fea0003800000 */
[----:B------:R-:W0:Y:S01]  /*03f0*/  LDC.64 R14, c[0x0][0x380] ;  /* 0x0000e000ff0e7b82 */ /* 0x000e220000000a00 */
[----:B------:R-:W-:Y:S01]  /*0400*/  IMAD.MOV.U32 R5, RZ, RZ, R0 ;  /* 0x000000ffff057224 */ /* 0x000fe200078e0000 */
[----:B------:R-:W-:Y:S02]  /*0410*/  IADD3 R21, PT, PT, R18, -R0, RZ ;  /* 0x8000000012157210 */ /* 0x000fe40007ffe0ff */
[----:B------:R-:W-:Y:S02]  /*0420*/  ISETP.GE.AND P3, PT, R4, RZ, PT ;  /* 0x000000ff0400720c */ /* 0x000fe40003f66270 */
[-C--:B------:R-:W-:Y:S02]  /*0430*/  ISETP.GT.U32.AND P0, PT, R5, R18.reuse, PT ;  /* 0x000000120500720c */ /* 0x080fe40003f04070 */
[----:B------:R-:W1:Y:S02]  /*0440*/  LDC.64 R12, c[0x0][0x390] ;  /* 0x0000e400ff0c7b82 */ /* 0x000e640000000a00 */
[----:B------:R-:W-:Y:S01]  /*0450*/  SEL R23, R21, R18, !P0 ;  /* 0x0000001215177207 */ /* 0x000fe20004000000 */
[----:B------:R-:W-:-:S05]  /*0460*/  IMAD R21, R7, R17, R4 ;  /* 0x0000001107157224 */ /* 0x000fca00078e0204 */
[----:B------:R-:W2:Y:S01]  /*0470*/  LDC.64 R2, c[0x0][0x398] ;  /* 0x0000e600ff027b82 */ /* 0x000ea20000000a00 */
[----:B------:R-:W-:-:S05]  /*0480*/  @!P3 IMAD.MOV R23, RZ, RZ, -R23 ;  /* 0x000000ffff17b224 */ /* 0x000fca00078e0a17 */
[----:B------:R-:W-:Y:S01]  /*0490*/  SEL R10, R10, R23, !P1 ;  /* 0x000000170a0a7207 */ /* 0x000fe20004800000 */
[----:B0-----:R-:W-:-:S06]  /*04a0*/  IMAD.WIDE R14, R21, 0x2, R14 ;  /* 0x00000002150e7825 */ /* 0x001fcc00078e020e */
[----:B------:R-:W3:Y:S01]  /*04b0*/  LDG.E.U16.CONSTANT R14, desc[UR4][R14.64] ;  /* 0x000000040e0e7981 */ /* 0x000ee2000c1e9500 */
[----:B-1----:R-:W-:-:S06]  /*04c0*/  IMAD.WIDE R18, R19, 0x4, R12 ;  /* 0x0000000413127825 */ /* 0x002fcc00078e020c */
[----:B------:R0:W4:Y:S01]  /*04d0*/  LDG.E.CONSTANT R18, desc[UR4][R18.64] ;  /* 0x0000000412127981 */ /* 0x000122000c1e9900 */
[----:B------:R-:W-:Y:S02]  /*04e0*/  IMAD R13, R20, R17, R10 ;  /* 0x00000011140d7224 */ /* 0x000fe400078e020a */
[----:B------:R-:W1:Y:S08]  /*04f0*/  I2F.RP R20, R0 ;  /* 0x0000000000147306 */ /* 0x000e700000209400 */
[----:B-1----:R-:W1:Y:S01]  /*0500*/  MUFU.RCP R20, R20 ;  /* 0x0000001400147308 */ /* 0x002e620000001000 */
[----:B--2---:R-:W-:-:S04]  /*0510*/  IMAD.WIDE R12, R13, 0x2, R2 ;  /* 0x000000020d0c7825 */ /* 0x004fc800078e0202 */
[----:B------:R-:W-:Y:S01]  /*0520*/  IMAD.MOV.U32 R3, RZ, RZ, R13 ;  /* 0x000000ffff037224 */ /* 0x000fe200078e000d */
[----:B------:R-:W-:-:S05]  /*0530*/  LOP3.LUT R2, R12, 0xfffffffd, RZ, 0xc0, !PT ;  /* 0xfffffffd0c027812 */ /* 0x000fca00078ec0ff */
[----:B------:R2:W5:Y:S01]  /*0540*/  LD.E R21, desc[UR4][R2.64] ;  /* 0x0000000402157980 */ /* 0x000562000c101900 */
[----:B-1----:R-:W-:-:S06]  /*0550*/  IADD3 R17, PT, PT, R20, 0xffffffe, RZ ;  /* 0x0ffffffe14117810 */ /* 0x002fcc0007ffe0ff */
[----:B------:R-:W1:Y:S01]  /*0560*/  F2I.FTZ.U32.TRUNC.NTZ R17, R17 ;  /* 0x0000001100117305 */ /* 0x000e62000021f000 */
[----:B------:R-:W-:Y:S02]  /*0570*/  LOP3.LUT R10, R12, 0x2, RZ, 0xc0, !PT ;  /* 0x000000020c0a7812 */ /* 0x000fe400078ec0ff */
[----:B------:R-:W-:Y:S02]  /*0580*/  MOV R16, RZ ;  /* 0x000000ff00107202 */ /* 0x000fe40000000f00 */
[----:B------:R-:W-:Y:S01]  /*0590*/  ISETP.EQ.U32.AND P0, PT, R10, RZ, PT ;  /* 0x000000ff0a00720c */ /* 0x000fe20003f02070 */
[----:B-1----:R-:W-:-:S04]  /*05a0*/  IMAD.MOV R23, RZ, RZ, -R17 ;  /* 0x000000ffff177224 */ /* 0x002fc800078e0a11 */
[----:B0-----:R-:W-:Y:S02]  /*05b0*/  IMAD R19, R23, R0, RZ ;  /* 0x0000000017137224 */ /* 0x001fe400078e02ff */
[----:B------:R-:W-:Y:S02]  /*05c0*/  IMAD.MOV.U32 R0, RZ, RZ, 0x3254 ;  /* 0x00003254ff007424 */ /* 0x000fe400078e00ff */
[----:B------:R-:W-:Y:S01]  /*05d0*/  IMAD.HI.U32 R16, R17, R19, R16 ;  /* 0x0000001311107227 */ /* 0x000fe200078e0010 */
[----:B---3--:R-:W-:Y:S02]  /*05e0*/  SHF.L.U32 R15, R14, 0x10, RZ ;  /* 0x000000100e0f7819 */ /* 0x008fe400000006ff */
[----:B------:R-:W-:-:S03]  /*05f0*/  SEL R14, R0, 0x7610, P0 ;  /* 0x00007610000e7807 */ /* 0x000fc60000000000 */
[----:B----4-:R-:W-:-:S05]  /*0600*/  FMUL R15, R18, R15 ;  /* 0x0000000f120f7220 */ /* 0x010fca0000400000 */
[----:B--2---:R-:W-:-:S07]  /*0610*/  F2FP.BF16.F32.PACK_AB R10, RZ, R15 ;  /* 0x0000000fff0a723e */ /* 0x004fce00000010ff */
.L_x_144:
[----:B-----5:R-:W-:-:S05]  /*0620*/  HADD2.BF16_V2 R0, R21, R10.H0_H0 ;  /* 0x2000000a15007230 */ /* 0x020fca0000200000 */
[----:B------:R-:W-:-:S05]  /*0630*/  PRMT R15, R21, R14, R0 ;  /* 0x0000000e150f7216 */ /* 0x000fca0000000000 */
[----:B------:R-:W2:Y:S02]  /*0640*/  ATOM.E.CAS.STRONG.GPU PT, R0, [R2], R21, R15 ;  /* 0x000000150200738b */ /* 0x000ea400001ee10f */
[----:B--2---:R-:W-:Y:S01]  /*0650*/  ISETP.NE.U32.AND P0, PT, R0, R21, PT ;  /* 0x000000150000720c */ /* 0x004fe20003f05070 */
[----:B------:R-:W-:-:S12]  /*0660*/  IMAD.MOV.U32 R21, RZ, RZ, R0 ;  /* 0x000000ffff157224 */ /* 0x000fd800078e0000 */
[----:B------:R-:W-:Y:S05]  /*0670*/  @P0 BRA `(.L_x_144) ;  /* 0xfffffffc00e80947 */ /* 0x000fea000383ffff */
.L_x_143:
[----:B------:R-:W-:Y:S05]  /*0680*/  BSYNC.RECONVERGENT B1 ;  /* 0x0000000000017941 */ /* 0x000fea0003800200 */
.L_x_142:
[----:B------:R-:W-:-:S04]  /*0690*/  IADD3 R4, PT, PT, R11, R4, RZ ;  /* 0x000000040b047210 */ /* 0x000fc80007ffe0ff */
[----:B------:R-:W-:-:S13]  /*06a0*/  ISETP.GE.AND P0, PT, R4, R9, PT ;  /* 0x000000090400720c */ /* 0x000fda0003f06270 */
[----:B------:R-:W-:Y:S05]  /*06b0*/  @!P0 BRA `(.L_x_145) ;  /* 0xfffffff800e08947 */ /* 0x000fea000383ffff */
.L_x_141:
[----:B------:R-:W-:Y:S05]  /*06c0*/  BSYNC.RECONVERGENT B0 ;  /* 0x0000000000007941 */ /* 0x000fea0003800200 */
.L_x_140:
[----:B------:R-:W-:Y:S05]  /*06d0*/  @P2 BRA `(.L_x_146) ;  /* 0xfffffff800782947 */ /* 0x000fea000383ffff */
[----:B------:R-:W-:Y:S05]  /*06e0*/  EXIT ;  /* 0x000000000000794d */ /* 0x000fea0003800000 */
.L_x_147:
        /* <DEDUP_REMOVED lines=9> */
.L_x_196:


//--------------------- .text._Z27relu_squared_batched_kernelPP13__nv_bfloat16PKii --------------------------
	.section	.text._Z27relu_squared_batched_kernelPP13__nv_bfloat16PKii,"ax",@progbits
	.align	128
        .global         _Z27relu_squared_batched_kernelPP13__nv_bfloat16PKii
        .type           _Z27relu_squared_batched_kernelPP13__nv_bfloat16PKii,@function
        .size           _Z27relu_squared_batched_kernelPP13__nv_bfloat16PKii,(.L_x_197 - _Z27relu_squared_batched_kernelPP13__nv_bfloat16PKii)
        .other          _Z27relu_squared_batched_kernelPP13__nv_bfloat16PKii,@"STO_CUDA_ENTRY STV_DEFAULT"
_Z27relu_squared_batched_kernelPP13__nv_bfloat16PKii:
.text._Z27relu_squared_batched_kernelPP13__nv_bfloat16PKii:
[----:B------:R-:W-:Y:S01]  /*0000*/  LDC R1, c[0x0][0x37c] ;  /* 0x0000df00ff017b82 */ /* 0x000fe20000000800 */
[----:B------:R-:W0:Y:S01]  /*0010*/  S2R R9, SR_CTAID.Y ;  /* 0x0000000000097919 */ /* 0x000e220000002600 */
[----:B------:R-:W0:Y:S02]  /*0020*/  LDCU UR4, c[0x0][0x390] ;  /* 0x00007200ff0477ac */ /* 0x000e240008000800 */
[----:B0-----:R-:W-:-:S13]  /*0030*/  ISETP.GE.AND P0, PT, R9, UR4, PT ;  /* 0x0000000409007c0c */ /* 0x001fda000bf06270 */
[----:B------:R-:W-:Y:S05]  /*0040*/  @P0 EXIT ;  /* 0x000000000000094d */ /* 0x000fea0003800000 */
[----:B------:R-:W0:Y:S01]  /*0050*/  LDC.64 R2, c[0x0][0x388] ;  /* 0x0000e200ff027b82 */ /* 0x000e220000000a00 */
[----:B------:R-:W1:Y:S01]  /*0060*/  LDCU.64 UR4, c[0x0][0x358] ;  /* 0x00006b00ff0477ac */ /* 0x000e620008000a00 */
[----:B------:R-:W2:Y:S06]  /*0070*/  S2R R7, SR_TID.X ;  /* 0x0000000000077919 */ /* 0x000eac0000002100 */
[----:B------:R-:W2:Y:S08]  /*0080*/  S2UR UR6, SR_CTAID.X ;  /* 0x00000000000679c3 */ /* 0x000eb00000002500 */
[----:B------:R-:W2:Y:S01]  /*0090*/  LDC R6, c[0x0][0x360] ;  /* 0x0000d800ff067b82 */ /* 0x000ea20000000800 */
[----:B0-----:R-:W-:-:S07]  /*00a0*/  IMAD.WIDE.U32 R2, R9, 0x4, R2 ;  /* 0x0000000409027825 */ /* 0x001fce00078e0002 */
[----:B------:R-:W0:Y:S01]  /*00b0*/  LDC.64 R4, c[0x0][0x380] ;  /* 0x0000e000ff047b82 */ /* 0x000e220000000a00 */
[----:B-1----:R-:W3:Y:S01]  /*00c0*/  LDG.E.CONSTANT R0, desc[UR4][R2.64] ;  /* 0x0000000402007981 */ /* 0x002ee2000c1e9900 */
[----:B--2---:R-:W-:Y:S02]  /*00d0*/  IMAD R7, R6, UR6, R7 ;  /* 0x0000000606077c24 */ /* 0x004fe4000f8e0207 */
[----:B0-----:R-:W-:-:S03]  /*00e0*/  IMAD.WIDE.U32 R4, R9, 0x8, R4 ;  /* 0x0000000809047825 */ /* 0x001fc600078e0004 */
[----:B---3--:R-:W-:-:S13]  /*00f0*/  ISETP.GE.AND P0, PT, R7, R0, PT ;  /* 0x000000000700720c */ /* 0x008fda0003f06270 */
[----:B------:R-:W-:Y:S05]  /*0100*/  @P0 EXIT ;  /* 0x000000000000094d */ /* 0x000fea0003800000 */
[----:B------:R-:W5:Y:S01]  /*0110*/  LDG.E.64 R4, desc[UR4][R4.64] ;  /* 0x0000000404047981 */ /* 0x000f62000c1e1b00 */
[----:B------:R-:W0:Y:S02]  /*0120*/  LDCU UR6, c[0x0][0x370] ;  /* 0x00006e00ff0677ac */ /* 0x000e240008000800 */
[----:B0-----:R-:W-:-:S07]  /*0130*/  IMAD R6, R6, UR6, RZ ;  /* 0x0000000606067c24 */ /* 0x001fce000f8e02ff */
.L_x_148:
[----:B0----5:R-:W-:-:S05]  /*0140*/  IMAD.WIDE R2, R7, 0x2, R4 ;  /* 0x0000000207027825 */ /* 0x021fca00078e0204 */
[----:B------:R-:W2:Y:S01]  /*0150*/  LD.E.U16 R8, desc[UR4][R2.64] ;  /* 0x0000000402087980 */ /* 0x000ea2000c101500 */
[----:B------:R-:W-:-:S04]  /*0160*/  IADD3 R7, PT, PT, R6, R7, RZ ;  /* 0x0000000706077210 */ /* 0x000fc80007ffe0ff */
[----:B------:R-:W-:Y:S02]  /*0170*/  ISETP.GE.AND P0, PT, R7, R0, PT ;  /* 0x000000000700720c */ /* 0x000fe40003f06270 */
[----:B--2---:R-:W-:-:S04]  /*0180*/  SHF.L.U32 R8, R8, 0x10, RZ ;  /* 0x0000001008087819 */ /* 0x004fc800000006ff */
[----:B------:R-:W-:-:S05]  /*0190*/  FMNMX R8, RZ, R8, !PT ;  /* 0x00000008ff087209 */ /* 0x000fca0007800000 */
[----:B------:R-:W-:-:S05]  /*01a0*/  FMUL R8, R8, R8 ;  /* 0x0000000808087220 */ /* 0x000fca0000400000 */
[----:B------:R-:W-:-:S05]  /*01b0*/  F2FP.BF16.F32.PACK_AB R8, RZ, R8 ;  /* 0x00000008ff08723e */ /* 0x000fca00000010ff */
[----:B------:R0:W-:Y:S01]  /*01c0*/  ST.E.U16 desc[UR4][R2.64], R8 ;  /* 0x0000000802007985 */ /* 0x0001e2000c101504 */
[----:B------:R-:W-:Y:S05]  /*01d0*/  @!P0 BRA `(.L_x_148) ;  /* 0xfffffffc00d88947 */ /* 0x000fea000383ffff */
[----:B------:R-:W-:Y:S05]  /*01e0*/  EXIT ;  /* 0x000000000000794d */ /* 0x000fea0003800000 */
.L_x_149:
        /* <DEDUP_REMOVED lines=9> */
.L_x_197:


//--------------------- .text._Z30gather_features_batched_kernelPK13__nv_bfloat16PKiPS_S3_S3_iii --------------------------
	.section	.text._Z30gather_features_batched_kernelPK13__nv_bfloat16PKiPS_S3_S3_iii,"ax",@progbits
	.align	128
        .global         _Z30gather_features_batched_kernelPK13__nv_bfloat16PKiPS_S3_S3_iii
        .type           _Z30gather_features_batched_kernelPK13__nv_bfloat16PKiPS_S3_S3_iii,@function
        .size           _Z30gather_features_batched_kernelPK13__nv_bfloat16PKiPS_S3_S3_iii,(.L_x_198 - _Z30gather_features_batched_kernelPK13__nv_bfloat16PKiPS_S3_S3_iii)
        .other          _Z30gather_features_batched_kernelPK13__nv_bfloat16PKiPS_S3_S3_iii,@"STO_CUDA_ENTRY STV_DEFAULT"
_Z30gather_features_batched_kernelPK13__nv_bfloat16PKiPS_S3_S3_iii:
.text._Z30gather_features_batched_kernelPK13__nv_bfloat16PKiPS_S3_S3_iii:
        /* <DEDUP_REMOVED lines=12> */
.L_x_156:
[----:B------:R-:W0:Y:S01]  /*00c0*/  LDC.64 R2, c[0x0][0x3a0] ;  /* 0x0000e800ff027b82 */ /* 0x000e220000000a00 */
[----:B------:R-:W2:Y:S01]  /*00d0*/  LDCU UR5, c[0x0][0x3b0] ;  /* 0x00007600ff0577ac */ /* 0x000ea20008000800 */
[----:B------:R-:W3:Y:S06]  /*00e0*/  LDCU UR4, c[0x0][0x3ac] ;  /* 0x00007580ff0477ac */ /* 0x000eec0008000800 */
[----:B------:R-:W4:Y:S08]  /*00f0*/  LDC R5, c[0x0][0x3a8] ;  /* 0x0000ea00ff057b82 */ /* 0x000f300000000800 */
[----:B-1----:R-:W5:Y:S01]  /*0100*/  LDC.64 R14, c[0x0][0x398] ;  /* 0x0000e600ff0e7b82 */ /* 0x002f620000000a00 */
[----:B0-----:R-:W-:-:S06]  /*0110*/  IMAD.WIDE.U32 R2, R8, 0x4, R2 ;  /* 0x0000000408027825 */ /* 0x001fcc00078e0002 */
[----:B-1----:R-:W4:Y:S01]  /*0120*/  LDG.E.CONSTANT R2, desc[UR6][R2.64] ;  /* 0x0000000602027981 */ /* 0x002f22000c1e9900 */
[----:B------:R-:W-:Y:S01]  /*0130*/  BSSY.RECONVERGENT B0, `(.L_x_150) ;  /* 0x0000048000007945 */ /* 0x000fe20003800200 */
[----:B-----5:R-:W-:-:S04]  /*0140*/  IMAD.WIDE.U32 R14, R8, 0x4, R14 ;  /* 0x00000004080e7825 */ /* 0x020fc800078e000e */
[----:B------:R-:W-:-:S05]  /*0150*/  VIADD R8, R8, 0x1 ;  /* 0x0000000108087836 */ /* 0x000fca0000000000 */
[----:B--2---:R-:W-:Y:S01]  /*0160*/  ISETP.NE.AND P2, PT, R8, UR5, PT ;  /* 0x0000000508007c0c */ /* 0x004fe2000bf45270 */
[----:B----4-:R-:W-:-:S05]  /*0170*/  IMAD R11, R2, R5, RZ ;  /* 0x00000005020b7224 */ /* 0x010fca00078e02ff */
[----:B------:R-:W-:-:S13]  /*0180*/  ISETP.GE.AND P0, PT, R0, R11, PT ;  /* 0x0000000b0000720c */ /* 0x000fda0003f06270 */
[----:B---3--:R-:W-:Y:S05]  /*0190*/  @P0 BRA `(.L_x_151) ;  /* 0x0000000400040947 */ /* 0x008fea0003800000 */
[----:B------:R-:W-:Y:S01]  /*01a0*/  IABS R10, R5 ;  /* 0x00000005000a7213 */ /* 0x000fe20000000000 */
[----:B------:R-:W0:Y:S01]  /*01b0*/  LDC R13, c[0x0][0x3a8] ;  /* 0x0000ea00ff0d7b82 */ /* 0x000e220000000800 */
[----:B------:R1:W5:Y:S01]  /*01c0*/  LDG.E.CONSTANT R12, desc[UR6][R14.64] ;  /* 0x000000060e0c7981 */ /* 0x000362000c1e9900 */
[----:B------:R-:W-:Y:S01]  /*01d0*/  IMAD.MOV.U32 R18, RZ, RZ, RZ ;  /* 0x000000ffff127224 */ /* 0x000fe200078e00ff */
[----:B------:R-:W2:Y:S05]  /*01e0*/  I2F.RP R16, R10 ;  /* 0x0000000a00107306 */ /* 0x000eaa0000209400 */
[----:B------:R-:W3:Y:S08]  /*01f0*/  LDC.64 R2, c[0x0][0x388] ;  /* 0x0000e200ff027b82 */ /* 0x000ef00000000a00 */
[----:B------:R-:W4:Y:S01]  /*0200*/  LDC.64 R4, c[0x0][0x380] ;  /* 0x0000e000ff047b82 */ /* 0x000f220000000a00 */
[----:B--2---:R-:W2:Y:S07]  /*0210*/  MUFU.RCP R16, R16 ;  /* 0x0000001000107308 */ /* 0x004eae0000001000 */
[----:B------:R-:W0:Y:S01]  /*0220*/  LDC.64 R6, c[0x0][0x390] ;  /* 0x0000e400ff067b82 */ /* 0x000e220000000a00 */
[----:B--2---:R-:W-:-:S02]  /*0230*/  IADD3 R19, PT, PT, R16, 0xffffffe, RZ ;  /* 0x0ffffffe10137810 */ /* 0x004fc40007ffe0ff */
[----:B------:R-:W-:-:S04]  /*0240*/  MOV R16, R0 ;  /* 0x0000000000107202 */ /* 0x000fc80000000f00 */
[----:B------:R-:W1:Y:S02]  /*0250*/  F2I.FTZ.U32.TRUNC.NTZ R19, R19 ;  /* 0x0000001300137305 */ /* 0x000e64000021f000 */
[----:B-1----:R-:W-:-:S04]  /*0260*/  IMAD.MOV R15, RZ, RZ, -R19 ;  /* 0x000000ffff0f7224 */ /* 0x002fc800078e0a13 */
[----:B------:R-:W-:-:S04]  /*0270*/  IMAD R15, R15, R10, RZ ;  /* 0x0000000a0f0f7224 */ /* 0x000fc800078e02ff */
[----:B---34-:R-:W-:-:S07]  /*0280*/  IMAD.HI.U32 R18, R19, R15, R18 ;  /* 0x0000000f13127227 */ /* 0x018fce00078e0012 */
.L_x_155:
[----:B------:R-:W-:Y:S02]  /*0290*/  IABS R19, R16 ;  /* 0x0000001000137213 */ /* 0x000fe40000000000 */
[-C--:B0-----:R-:W-:Y:S02]  /*02a0*/  IABS R17, R13.reuse ;  /* 0x0000000d00117213 */ /* 0x081fe40000000000 */
[----:B-1----:R-:W-:Y:S01]  /*02b0*/  LOP3.LUT R15, R16, R13, RZ, 0x3c, !PT ;  /* 0x0000000d100f7212 */ /* 0x002fe200078e3cff */
[----:B------:R-:W-:Y:S01]  /*02c0*/  IMAD.HI.U32 R14, R18, R19, RZ ;  /* 0x00000013120e7227 */ /* 0x000fe200078e00ff */
[----:B------:R-:W-:Y:S02]  /*02d0*/  LOP3.LUT R21, RZ, R13, RZ, 0x33, !PT ;  /* 0x0000000dff157212 */ /* 0x000fe400078e33ff */
[----:B------:R-:W-:Y:S01]  /*02e0*/  ISETP.GE.AND P0, PT, R15, RZ, PT ;  /* 0x000000ff0f00720c */ /* 0x000fe20003f06270 */
[----:B------:R-:W-:-:S04]  /*02f0*/  IMAD.MOV R20, RZ, RZ, -R14 ;  /* 0x000000ffff147224 */ /* 0x000fc800078e0a0e */
[----:B------:R-:W-:-:S05]  /*0300*/  IMAD R19, R17, R20, R19 ;  /* 0x0000001411137224 */ /* 0x000fca00078e0213 */
[----:B------:R-:W-:-:S13]  /*0310*/  ISETP.GT.U32.AND P3, PT, R10, R19, PT ;  /* 0x000000130a00720c */ /* 0x000fda0003f64070 */
[----:B------:R-:W-:Y:S01]  /*0320*/  @!P3 IMAD.IADD R19, R19, 0x1, -R17 ;  /* 0x000000011313b824 */ /* 0x000fe200078e0a11 */
[----:B------:R-:W-:-:S04]  /*0330*/  @!P3 IADD3 R14, PT, PT, R14, 0x1, RZ ;  /* 0x000000010e0eb810 */ /* 0x000fc80007ffe0ff */
[----:B------:R-:W-:-:S13]  /*0340*/  ISETP.GE.U32.AND P1, PT, R19, R10, PT ;  /* 0x0000000a1300720c */ /* 0x000fda0003f26070 */
[----:B------:R-:W-:Y:S01]  /*0350*/  @P1 VIADD R14, R14, 0x1 ;  /* 0x000000010e0e1836 */ /* 0x000fe20000000000 */
[----:B------:R-:W-:-:S04]  /*0360*/  ISETP.NE.AND P1, PT, R13, RZ, PT ;  /* 0x000000ff0d00720c */ /* 0x000fc80003f25270 */
[----:B------:R-:W-:-:S04]  /*0370*/  @!P0 IADD3 R14, PT, PT, -R14, RZ, RZ ;  /* 0x000000ff0e0e8210 */ /* 0x000fc80007ffe1ff */
[----:B------:R-:W-:-:S05]  /*0380*/  SEL R15, R21, R14, !P1 ;  /* 0x0000000e150f7207 */ /* 0x000fca0004800000 */
[----:B-----5:R-:W-:-:S04]  /*0390*/  IMAD.IADD R15, R12, 0x1, R15 ;  /* 0x000000010c0f7824 */ /* 0x020fc800078e020f */
[----:B------:R-:W-:-:S06]  /*03a0*/  IMAD.WIDE R14, R15, 0x4, R2 ;  /* 0x000000040f0e7825 */ /* 0x000fcc00078e0202 */
[----:B------:R-:W2:Y:S01]  /*03b0*/  LDG.E.CONSTANT R15, desc[UR6][R14.64] ;  /* 0x000000060e0f7981 */ /* 0x000ea2000c1e9900 */
[----:B------:R-:W-:Y:S01]  /*03c0*/  BSSY.RECONVERGENT B1, `(.L_x_152) ;  /* 0x0000018000017945 */ /* 0x000fe20003800200 */
[----:B--2---:R-:W-:-:S04]  /*03d0*/  ISETP.GE.AND P0, PT, R15, UR4, PT ;  /* 0x000000040f007c0c */ /* 0x004fc8000bf06270 */
[----:B------:R-:W-:-:S13]  /*03e0*/  ISETP.LT.OR P0, PT, R15, RZ, P0 ;  /* 0x000000ff0f00720c */ /* 0x000fda0000701670 */
[----:B------:R-:W-:Y:S05]  /*03f0*/  @P0 BRA `(.L_x_153) ;  /* 0x00000000004c0947 */ /* 0x000fea0003800000 */
[----:B------:R-:W-:Y:S01]  /*0400*/  ISETP.GE.AND P3, PT, R16, RZ, PT ;  /* 0x000000ff1000720c */ /* 0x000fe20003f66270 */
[----:B------:R-:W-:Y:S01]  /*0410*/  IMAD.IADD R14, R19, 0x1, -R17 ;  /* 0x00000001130e7824 */ /* 0x000fe200078e0a11 */
[----:B------:R-:W-:-:S04]  /*0420*/  MOV R10, R17 ;  /* 0x00000011000a7202 */ /* 0x000fc80000000f00 */
[----:B------:R-:W-:-:S04]  /*0430*/  ISETP.GT.U32.AND P0, PT, R10, R19, PT ;  /* 0x000000130a00720c */ /* 0x000fc80003f04070 */
[----:B------:R-:W-:-:S04]  /*0440*/  SEL R14, R14, R19, !P0 ;  /* 0x000000130e0e7207 */ /* 0x000fc80004000000 */
[----:B------:R-:W-:-:S04]  /*0450*/  @!P3 IADD3 R14, PT, PT, -R14, RZ, RZ ;  /* 0x000000ff0e0eb210 */ /* 0x000fc80007ffe1ff */
[----:B------:R-:W-:-:S05]  /*0460*/  SEL R14, R21, R14, !P1 ;  /* 0x0000000e150e7207 */ /* 0x000fca0004800000 */
[----:B------:R-:W-:-:S04]  /*0470*/  IMAD R15, R15, R13, R14 ;  /* 0x0000000d0f0f7224 */ /* 0x000fc800078e020e */
[----:B------:R-:W-:-:S05]  /*0480*/  IMAD.WIDE R14, R15, 0x2, R4 ;  /* 0x000000020f0e7825 */ /* 0x000fca00078e0204 */
[----:B------:R0:W5:Y:S01]  /*0490*/  LDG.E.U16.CONSTANT R21, desc[UR6][R14.64] ;  /* 0x000000060e157981 */ /* 0x000162000c1e9500 */
[----:B------:R-:W1:Y:S08]  /*04a0*/  I2F.RP R20, R17 ;  /* 0x0000001100147306 */ /* 0x000e700000209400 */
[----:B-1----:R-:W1:Y:S02]  /*04b0*/  MUFU.RCP R20, R20 ;  /* 0x0000001400147308 */ /* 0x002e640000001000 */
[----:B-1----:R-:W-:-:S06]  /*04c0*/  VIADD R19, R20, 0xffffffe ;  /* 0x0ffffffe14137836 */ /* 0x002fcc0000000000 */
[----:B------:R-:W1:Y:S02]  /*04d0*/  F2I.FTZ.U32.TRUNC.NTZ R19, R19 ;  /* 0x0000001300137305 */ /* 0x000e64000021f000 */
[----:B-1----:R-:W-:-:S05]  /*04e0*/  IADD3 R18, PT, PT, RZ, -R19, RZ ;  /* 0x80000013ff127210 */ /* 0x002fca0007ffe0ff */
[----:B------:R-:W-:Y:S02]  /*04f0*/  IMAD R23, R18, R17, RZ ;  /* 0x0000001112177224 */ /* 0x000fe400078e02ff */
[----:B------:R-:W-:-:S04]  /*0500*/  IMAD.MOV.U32 R18, RZ, RZ, RZ ;  /* 0x000000ffff127224 */ /* 0x000fc800078e00ff */
[----:B------:R-:W-:Y:S01]  /*0510*/  IMAD.HI.U32 R18, R19, R23, R18 ;  /* 0x0000001713127227 */ /* 0x000fe200078e0012 */
[----:B0-----:R-:W-:Y:S06]  /*0520*/  BRA `(.L_x_154) ;  /* 0x0000000000047947 */ /* 0x001fec0003800000 */
.L_x_153:
[----:B------:R-:W-:-:S07]  /*0530*/  PRMT R21, RZ, 0x7610, R21 ;  /* 0x00007610ff157816 */ /* 0x000fce0000000015 */
.L_x_154:
[----:B------:R-:W-:Y:S05]  /*0540*/  BSYNC.RECONVERGENT B1 ;  /* 0x0000000000017941 */ /* 0x000fea0003800200 */
.L_x_152:
[----:B------:R-:W-:Y:S01]  /*0550*/  IMAD R15, R12, R13, R16 ;  /* 0x0000000d0c0f7224 */ /* 0x000fe200078e0210 */
[----:B------:R-:W-:-:S03]  /*0560*/  IADD3 R16, PT, PT, R9, R16, RZ ;  /* 0x0000001009107210 */ /* 0x000fc60007ffe0ff */
[----:B------:R-:W-:Y:S01]  /*0570*/  IMAD.WIDE R14, R15, 0x2, R6 ;  /* 0x000000020f0e7825 */ /* 0x000fe200078e0206 */
[----:B------:R-:W-:-:S04]  /*0580*/  ISETP.GE.AND P0, PT, R16, R11, PT ;  /* 0x0000000b1000720c */ /* 0x000fc80003f06270 */
[----:B-----5:R1:W-:Y:S09]  /*0590*/  STG.E.U16 desc[UR6][R14.64], R21 ;  /* 0x000000150e007986 */ /* 0x0203f2000c101506 */
[----:B------:R-:W-:Y:S05]  /*05a0*/  @!P0 BRA `(.L_x_155) ;  /* 0xfffffffc00388947 */ /* 0x000fea000383ffff */
.L_x_151:
[----:B------:R-:W-:Y:S05]  /*05b0*/  BSYNC.RECONVERGENT B0 ;  /* 0x0000000000007941 */ /* 0x000fea0003800200 */
.L_x_150:
[----:B------:R-:W-:Y:S05]  /*05c0*/  @P2 BRA `(.L_x_156) ;  /* 0xfffffff800bc2947 */ /* 0x000fea000383ffff */
[----:B------:R-:W-:Y:S05]  /*05d0*/  EXIT ;  /* 0x000000000000794d */ /* 0x000fea0003800000 */
.L_x_157:
        /* <DEDUP_REMOVED lines=10> */
.L_x_198:


//--------------------- .text._Z24build_expert_maps_kernelPKiPKfS0_PiS3_Pfiii --------------------------
	.section	.text._Z24build_expert_maps_kernelPKiPKfS0_PiS3_Pfiii,"ax",@progbits
	.align	128
        .global         _Z24build_expert_maps_kernelPKiPKfS0_PiS3_Pfiii
        .type           _Z24build_expert_maps_kernelPKiPKfS0_PiS3_Pfiii,@function
        .size           _Z24build_expert_maps_kernelPKiPKfS0_PiS3_Pfiii,(.L_x_199 - _Z24build_expert_maps_kernelPKiPKfS0_PiS3_Pfiii)
        .other          _Z24build_expert_maps_kernelPKiPKfS0_PiS3_Pfiii,@"STO_CUDA_ENTRY STV_DEFAULT"
_Z24build_expert_maps_kernelPKiPKfS0_PiS3_Pfiii:
.text._Z24build_expert_maps_kernelPKiPKfS0_PiS3_Pfiii:
[----:B------:R-:W-:Y:S01]  /*0000*/  LDC R1, c[0x0][0x37c] ;  /* 0x0000df00ff017b82 */ /* 0x000fe20000000800 */
[----:B------:R-:W0:Y:S07]  /*0010*/  S2R R3, SR_TID.X ;  /* 0x0000000000037919 */ /* 0x000e2e0000002100 */
[----:B------:R-:W0:Y:S08]  /*0020*/  S2UR UR4, SR_CTAID.X ;  /* 0x00000000000479c3 */ /* 0x000e300000002500 */
[----:B------:R-:W0:Y:S08]  /*0030*/  LDC R0, c[0x0][0x360] ;  /* 0x0000d800ff007b82 */ /* 0x000e300000000800 */
[----:B------:R-:W1:Y:S01]  /*0040*/  LDC.64 R6, c[0x0][0x3b0] ;  /* 0x0000ec00ff067b82 */ /* 0x000e620000000a00 */
[----:B0-----:R-:W-:Y:S01]  /*0050*/  IMAD R0, R0, UR4, R3 ;  /* 0x0000000400007c24 */ /* 0x001fe2000f8e0203 */
[----:B-1----:R-:W-:-:S04]  /*0060*/  ISETP.GE.AND P0, PT, R7, 0x1, PT ;  /* 0x000000010700780c */ /* 0x002fc80003f06270 */
[----:B------:R-:W-:-:S13]  /*0070*/  ISETP.GE.OR P0, PT, R0, R6, !P0 ;  /* 0x000000060000720c */ /* 0x000fda0004706670 */
[----:B------:R-:W-:Y:S05]  /*0080*/  @P0 EXIT ;  /* 0x000000000000094d */ /* 0x000fea0003800000 */
[C---:B------:R-:W-:Y:S01]  /*0090*/  ISETP.GE.U32.AND P0, PT, R7.reuse, 0x8, PT ;  /* 0x000000080700780c */ /* 0x040fe20003f06070 */
[----:B------:R-:W0:Y:S01]  /*00a0*/  LDCU.64 UR6, c[0x0][0x358] ;  /* 0x00006b00ff0677ac */ /* 0x000e220008000a00 */
[----:B------:R-:W-:Y:S02]  /*00b0*/  HFMA2 R5, -RZ, RZ, 0, 0 ;  /* 0x00000000ff057431 */ /* 0x000fe400000001ff */
[----:B------:R-:W-:Y:S01]  /*00c0*/  IMAD R2, R0, R7, RZ ;  /* 0x0000000700027224 */ /* 0x000fe200078e02ff */
[----:B------:R-:W-:-:S08]  /*00d0*/  LOP3.LUT R3, R7, 0x7, RZ, 0xc0, !PT ;  /* 0x0000000707037812 */ /* 0x000fd000078ec0ff */
[----:B------:R-:W-:Y:S05]  /*00e0*/  @!P0 BRA `(.L_x_158) ;  /* 0x0000000800708947 */ /* 0x000fea0003800000 */
[----:B------:R-:W1:Y:S01]  /*00f0*/  LDC.64 R8, c[0x0][0x390] ;  /* 0x0000e400ff087b82 */ /* 0x000e620000000a00 */
[----:B------:R-:W2:Y:S01]  /*0100*/  LDCU.64 UR4, c[0x0][0x388] ;  /* 0x00007100ff0477ac */ /* 0x000ea20008000a00 */
[----:B------:R-:W-:Y:S02]  /*0110*/  LOP3.LUT R5, R7, 0x7ffffff8, RZ, 0xc0, !PT ;  /* 0x7ffffff807057812 */ /* 0x000fe400078ec0ff */
[----:B------:R-:W-:Y:S01]  /*0120*/  MOV R4, R2 ;  /* 0x0000000200047202 */ /* 0x000fe20000000f00 */
[----:B------:R-:W3:Y:S01]  /*0130*/  LDCU UR8, c[0x0][0x3b8] ;  /* 0x00007700ff0877ac */ /* 0x000ee20008000800 */
[----:B------:R-:W-:Y:S02]  /*0140*/  IADD3 R6, PT, PT, -R5, RZ, RZ ;  /* 0x000000ff05067210 */ /* 0x000fe40007ffe1ff */
[----:B------:R-:W4:Y:S08]  /*0150*/  LDC.64 R10, c[0x0][0x398] ;  /* 0x0000e600ff0a7b82 */ /* 0x000f300000000a00 */
[----:B------:R-:W0:Y:S01]  /*0160*/  LDC.64 R12, c[0x0][0x3a0] ;  /* 0x0000e800ff0c7b82 */ /* 0x000e220000000a00 */
[----:B--2---:R-:W-:-:S04]  /*0170*/  UIADD3 UR4, UP0, UPT, UR4, 0x10, URZ ;  /* 0x0000001004047890 */ /* 0x004fc8000ff1e0ff */
[----:B------:R-:W-:-:S03]  /*0180*/  UIADD3.X UR5, UPT, UPT, URZ, UR5, URZ, UP0, !UPT ;  /* 0x00000005ff057290 */ /* 0x000fc600087fe4ff */
[----:B------:R-:W2:Y:S08]  /*0190*/  LDC.64 R14, c[0x0][0x3a8] ;  /* 0x0000ea00ff0e7b82 */ /* 0x000eb00000000a00 */
[----:B---3--:R-:W0:Y:S02]  /*01a0*/  LDC.64 R16, c[0x0][0x380] ;  /* 0x0000e000ff107b82 */ /* 0x008e240000000a00 */
.L_x_175:
[----:B0-2---:R-:W-:-:S05]  /*01b0*/  IMAD.WIDE R20, R4, 0x4, R16 ;  /* 0x0000000404147825 */ /* 0x005fca00078e0210 */
[----:B---3--:R-:W3:Y:S01]  /*01c0*/  LDG.E.CONSTANT R29, desc[UR6][R20.64] ;  /* 0x00000006141d7981 */ /* 0x008ee2000c1e9900 */
[----:B------:R-:W-:Y:S01]  /*01d0*/  MOV R18, UR4 ;  /* 0x0000000400127c02 */ /* 0x000fe20008000f00 */
[----:B------:R-:W-:Y:S01]  /*01e0*/  BSSY.RECONVERGENT B0, `(.L_x_159) ;  /* 0x0000011000007945 */ /* 0x000fe20003800200 */
[----:B------:R-:W-:-:S03]  /*01f0*/  MOV R19, UR5 ;  /* 0x0000000500137c02 */ /* 0x000fc60008000f00 */
[----:B------:R-:W-:Y:S01]  /*0200*/  IMAD.WIDE R18, R4, 0x4, R18 ;  /* 0x0000000404127825 */ /* 0x000fe200078e0212 */
[----:B---3--:R-:W-:-:S04]  /*0210*/  ISETP.GE.AND P0, PT, R29, UR8, PT ;  /* 0x000000081d007c0c */ /* 0x008fc8000bf06270 */
[----:B------:R-:W-:-:S13]  /*0220*/  ISETP.LT.OR P0, PT, R29, RZ, P0 ;  /* 0x000000ff1d00720c */ /* 0x000fda0000701670 */
[----:B------:R-:W-:Y:S05]  /*0230*/  @P0 BRA `(.L_x_160) ;  /* 0x00000000002c0947 */ /* 0x000fea0003800000 */
[----:B----4-:R-:W-:-:S04]  /*0240*/  IMAD.WIDE.U32 R26, R29, 0x4, R10 ;  /* 0x000000041d1a7825 */ /* 0x010fc800078e000a */
[----:B-1----:R-:W-:-:S04]  /*0250*/  IMAD.WIDE.U32 R28, R29, 0x4, R8 ;  /* 0x000000041d1c7825 */ /* 0x002fc800078e0008 */
[----:B------:R-:W-:Y:S02]  /*0260*/  IMAD.MOV.U32 R7, RZ, RZ, 0x1 ;  /* 0x00000001ff077424 */ /* 0x000fe400078e00ff */
[----:B------:R-:W3:Y:S04]  /*0270*/  LDG.E.CONSTANT R28, desc[UR6][R28.64] ;  /* 0x000000061c1c7981 */ /* 0x000ee8000c1e9900 */
[----:B------:R-:W3:Y:S04]  /*0280*/  ATOMG.E.ADD.STRONG.GPU PT, R27, desc[UR6][R26.64], R7 ;  /* 0x800000071a1b79a8 */ /* 0x000ee800081ef106 */
[----:B------:R-:W4:Y:S01]  /*0290*/  LDG.E.CONSTANT R7, desc[UR6][R18.64+-0x10] ;  /* 0xfffff00612077981 */ /* 0x000f22000c1e9900 */
[----:B---3--:R-:W-:-:S05]  /*02a0*/  IADD3 R23, PT, PT, R28, R27, RZ ;  /* 0x0000001b1c177210 */ /* 0x008fca0007ffe0ff */
[----:B------:R-:W-:-:S04]  /*02b0*/  IMAD.WIDE R24, R23, 0x4, R12 ;  /* 0x0000000417187825 */ /* 0x000fc800078e020c */
[----:B--2---:R-:W-:Y:S01]  /*02c0*/  IMAD.WIDE R22, R23, 0x4, R14 ;  /* 0x0000000417167825 */ /* 0x004fe200078e020e */
[----:B------:R0:W-:Y:S04]  /*02d0*/  STG.E desc[UR6][R24.64], R0 ;  /* 0x0000000018007986 */ /* 0x0001e8000c101906 */
[----:B----4-:R0:W-:Y:S02]  /*02e0*/  STG.E desc[UR6][R22.64], R7 ;  /* 0x0000000716007986 */ /* 0x0101e4000c101906 */
.L_x_160:
[----:B------:R-:W-:Y:S05]  /*02f0*/  BSYNC.RECONVERGENT B0 ;  /* 0x0000000000007941 */ /* 0x000fea0003800200 */
.L_x_159:
[----:B------:R-:W3:Y:S01]  /*0300*/  LDG.E.CONSTANT R29, desc[UR6][R20.64+0x4] ;  /* 0x00000406141d7981 */ /* 0x000ee2000c1e9900 */
[----:B------:R-:W-:Y:S01]  /*0310*/  BSSY.RECONVERGENT B0, `(.L_x_161) ;  /* 0x000000f000007945 */ /* 0x000fe20003800200 */
[----:B---3--:R-:W-:-:S04]  /*0320*/  ISETP.GE.AND P0, PT, R29, UR8, PT ;  /* 0x000000081d007c0c */ /* 0x008fc8000bf06270 */
[----:B------:R-:W-:-:S13]  /*0330*/  ISETP.LT.OR P0, PT, R29, RZ, P0 ;  /* 0x000000ff1d00720c */ /* 0x000fda0000701670 */
[----:B------:R-:W-:Y:S05]  /*0340*/  @P0 BRA `(.L_x_162) ;  /* 0x00000000002c0947 */ /* 0x000fea0003800000 */
[----:B----4-:R-:W-:Y:S01]  /*0350*/  IMAD.WIDE.U32 R26, R29, 0x4, R10 ;  /* 0x000000041d1a7825 */ /* 0x010fe200078e000a */
[----:B0-----:R-:W-:-:S03]  /*0360*/  MOV R7, 0x1 ;  /* 0x0000000100077802 */ /* 0x001fc60000000f00 */
[----:B-1----:R-:W-:Y:S02]  /*0370*/  IMAD.WIDE.U32 R28, R29, 0x4, R8 ;  /* 0x000000041d1c7825 */ /* 0x002fe400078e0008 */
[----:B------:R-:W3:Y:S04]  /*0380*/  ATOMG.E.ADD.STRONG.GPU PT, R27, desc[UR6][R26.64], R7 ;  /* 0x800000071a1b79a8 */ /* 0x000ee800081ef106 */
[----:B------:R-:W3:Y:S04]  /*0390*/  LDG.E.CONSTANT R28, desc[UR6][R28.64] ;  /* 0x000000061c1c7981 */ /* 0x000ee8000c1e9900 */
[----:B------:R-:W4:Y:S01]  /*03a0*/  LDG.E.CONSTANT R7, desc[UR6][R18.64+-0xc] ;  /* 0xfffff40612077981 */ /* 0x000f22000c1e9900 */
[----:B---3--:R-:W-:-:S05]  /*03b0*/  IADD3 R23, PT, PT, R28, R27, RZ ;  /* 0x0000001b1c177210 */ /* 0x008fca0007ffe0ff */
[----:B------:R-:W-:-:S04]  /*03c0*/  IMAD.WIDE R24, R23, 0x4, R12 ;  /* 0x0000000417187825 */ /* 0x000fc800078e020c */
[----:B--2---:R-:W-:Y:S01]  /*03d0*/  IMAD.WIDE R22, R23, 0x4, R14 ;  /* 0x0000000417167825 */ /* 0x004fe200078e020e */
[----:B------:R3:W-:Y:S04]  /*03e0*/  STG.E desc[UR6][R24.64], R0 ;  /* 0x0000000018007986 */ /* 0x0007e8000c101906 */
[----:B----4-:R3:W-:Y:S02]  /*03f0*/  STG.E desc[UR6][R22.64], R7 ;  /* 0x0000000716007986 */ /* 0x0107e4000c101906 */
.L_x_162:
[----:B------:R-:W-:Y:S05]  /*0400*/  BSYNC.RECONVERGENT B0 ;  /* 0x0000000000007941 */ /* 0x000fea0003800200 */
.L_x_161:
[----:B------:R-:W5:Y:S01]  /*0410*/  LDG.E.CONSTANT R29, desc[UR6][R20.64+0x8] ;  /* 0x00000806141d7981 */ /* 0x000f62000c1e9900 */
[----:B------:R-:W-:Y:S01]  /*0420*/  BSSY.RECONVERGENT B0, `(.L_x_163) ;  /* 0x000000f000007945 */ /* 0x000fe20003800200 */
[----:B-----5:R-:W-:-:S04]  /*0430*/  ISETP.GE.AND P0, PT, R29, UR8, PT ;  /* 0x000000081d007c0c */ /* 0x020fc8000bf06270 */
[----:B------:R-:W-:-:S13]  /*0440*/  ISETP.LT.OR P0, PT, R29, RZ, P0 ;  /* 0x000000ff1d00720c */ /* 0x000fda0000701670 */
[----:B------:R-:W-:Y:S05]  /*0450*/  @P0 BRA `(.L_x_164) ;  /* 0x00000000002c0947 */ /* 0x000fea0003800000 */
[----:B0--3--:R-:W-:Y:S02]  /*0460*/  HFMA2 R7, -RZ, RZ, 0, 5.9604644775390625e-08 ;  /* 0x00000001ff077431 */ /* 0x009fe400000001ff */
[----:B----4-:R-:W-:-:S04]  /*0470*/  IMAD.WIDE.U32 R26, R29, 0x4, R10 ;  /* 0x000000041d1a7825 */ /* 0x010fc800078e000a */
[----:B-1----:R-:W-:Y:S02]  /*0480*/  IMAD.WIDE.U32 R28, R29, 0x4, R8 ;  /* 0x000000041d1c7825 */ /* 0x002fe400078e0008 */
[----:B------:R-:W3:Y:S04]  /*0490*/  ATOMG.E.ADD.STRONG.GPU PT, R27, desc[UR6][R26.64], R7 ;  /* 0x800000071a1b79a8 */ /* 0x000ee800081ef106 */
[----:B------:R-:W3:Y:S04]  /*04a0*/  LDG.E.CONSTANT R28, desc[UR6][R28.64] ;  /* 0x000000061c1c7981 */ /* 0x000ee8000c1e9900 */
[----:B------:R-:W4:Y:S01]  /*04b0*/  LDG.E.CONSTANT R7, desc[UR6][R18.64+-0x8] ;  /* 0xfffff80612077981 */ /* 0x000f22000c1e9900 */
[----:B---3--:R-:W-:-:S04]  /*04c0*/  IMAD.IADD R23, R28, 0x1, R27 ;  /* 0x000000011c177824 */ /* 0x008fc800078e021b */
[----:B------:R-:W-:-:S04]  /*04d0*/  IMAD.WIDE R24, R23, 0x4, R12 ;  /* 0x0000000417187825 */ /* 0x000fc800078e020c */
[----:B--2---:R-:W-:Y:S01]  /*04e0*/  IMAD.WIDE R22, R23, 0x4, R14 ;  /* 0x0000000417167825 */ /* 0x004fe200078e020e */
[----:B------:R0:W-:Y:S04]  /*04f0*/  STG.E desc[UR6][R24.64], R0 ;  /* 0x0000000018007986 */ /* 0x0001e8000c101906 */
[----:B----4-:R0:W-:Y:S02]  /*0500*/  STG.E desc[UR6][R22.64], R7 ;  /* 0x0000000716007986 */ /* 0x0101e4000c101906 */
.L_x_164:
[----:B------:R-:W-:Y:S05]  /*0510*/  BSYNC.RECONVERGENT B0 ;  /* 0x0000000000007941 */ /* 0x000fea0003800200 */
.L_x_163:
[----:B------:R-:W5:Y:S01]  /*0520*/  LDG.E.CONSTANT R29, desc[UR6][R20.64+0xc] ;  /* 0x00000c06141d7981 */ /* 0x000f62000c1e9900 */
[----:B------:R-:W-:Y:S01]  /*0530*/  BSSY.RECONVERGENT B0, `(.L_x_165) ;  /* 0x000000f000007945 */ /* 0x000fe20003800200 */
[----:B-----5:R-:W-:-:S04]  /*0540*/  ISETP.GE.AND P0, PT, R29, UR8, PT ;  /* 0x000000081d007c0c */ /* 0x020fc8000bf06270 */
[----:B------:R-:W-:-:S13]  /*0550*/  ISETP.LT.OR P0, PT, R29, RZ, P0 ;  /* 0x000000ff1d00720c */ /* 0x000fda0000701670 */
[----:B------:R-:W-:Y:S05]  /*0560*/  @P0 BRA `(.L_x_166) ;  /* 0x00000000002c0947 */ /* 0x000fea0003800000 */
[----:B----4-:R-:W-:Y:S01]  /*0570*/  IMAD.WIDE.U32 R26, R29, 0x4, R10 ;  /* 0x000000041d1a7825 */ /* 0x010fe200078e000a */
[----:B0--3--:R-:W-:-:S03]  /*0580*/  MOV R7, 0x1 ;  /* 0x0000000100077802 */ /* 0x009fc60000000f00 */
        /* <DEDUP_REMOVED lines=9> */
.L_x_166:
[----:B------:R-:W-:Y:S05]  /*0620*/  BSYNC.RECONVERGENT B0 ;  /* 0x0000000000007941 */ /* 0x000fea0003800200 */
.L_x_165:
        /* <DEDUP_REMOVED lines=16> */
.L_x_168:
[----:B------:R-:W-:Y:S05]  /*0730*/  BSYNC.RECONVERGENT B0 ;  /* 0x0000000000007941 */ /* 0x000fea0003800200 */
.L_x_167:
[----:B------:R-:W5:Y:S04]  /*0740*/  LDG.E.CONSTANT R27, desc[UR6][R20.64+0x14] ;  /* 0x00001406141b7981 */ /* 0x000f68000c1e9900 */
[----:B------:R-:W2:Y:S04]  /*0750*/  LDG.E.CONSTANT R29, desc[UR6][R20.64+0x18] ;  /* 0x00001806141d7981 */ /* 0x000ea8000c1e9900 */
[----:B0--3--:R-:W3:Y:S01]  /*0760*/  LDG.E.CONSTANT R7, desc[UR6][R20.64+0x1c] ;  /* 0x00001c0614077981 */ /* 0x009ee2000c1e9900 */
[----:B------:R-:W-:Y:S01]  /*0770*/  VIADD R6, R6, 0x8 ;  /* 0x0000000806067836 */ /* 0x000fe20000000000 */
[----:B------:R-:W-:Y:S04]  /*0780*/  BSSY.RECONVERGENT B0, `(.L_x_169) ;  /* 0x0000014000007945 */ /* 0x000fe80003800200 */
[----:B------:R-:W-:-:S02]  /*0790*/  ISETP.NE.AND P3, PT, R6, RZ, PT ;  /* 0x000000ff0600720c */ /* 0x000fc40003f65270 */
[----:B-----5:R-:W-:-:S04]  /*07a0*/  ISETP.GE.AND P1, PT, R27, UR8, PT ;  /* 0x000000081b007c0c */ /* 0x020fc8000bf26270 */
[----:B------:R-:W-:Y:S02]  /*07b0*/  ISETP.LT.OR P1, PT, R27, RZ, P1 ;  /* 0x000000ff1b00720c */ /* 0x000fe40000f21670 */
[----:B--2---:R-:W-:Y:S02]  /*07c0*/  ISETP.GE.AND P2, PT, R29, UR8, PT ;  /* 0x000000081d007c0c */ /* 0x004fe4000bf46270 */
[----:B---3--:R-:W-:Y:S02]  /*07d0*/  ISETP.GE.AND P0, PT, R7, UR8, PT ;  /* 0x0000000807007c0c */ /* 0x008fe4000bf06270 */
[----:B------:R-:W-:Y:S02]  /*07e0*/  ISETP.LT.OR P2, PT, R29, RZ, P2 ;  /* 0x000000ff1d00720c */ /* 0x000fe40001741670 */
[----:B------:R-:W-:-:S05]  /*07f0*/  ISETP.LT.OR P0, PT, R7, RZ, P0 ;  /* 0x000000ff0700720c */ /* 0x000fca0000701670 */
[----:B------:R-:W-:Y:S08]  /*0800*/  @P1 BRA `(.L_x_170) ;  /* 0x00000000002c1947 */ /* 0x000ff00003800000 */
[C---:B----4-:R-:W-:Y:S01]  /*0810*/  IMAD.WIDE.U32 R24, R27.reuse, 0x4, R10 ;  /* 0x000000041b187825 */ /* 0x050fe200078e000a */
[----:B------:R-:W-:Y:S01]  /*0820*/  MOV R21, 0x1 ;  /* 0x0000000100157802 */ /* 0x000fe20000000f00 */
[----:B------:R-:W2:Y:S02]  /*0830*/  LDG.E.CONSTANT R28, desc[UR6][R18.64+0x4] ;  /* 0x00000406121c7981 */ /* 0x000ea4000c1e9900 */
[----:B-1----:R-:W-:Y:S02]  /*0840*/  IMAD.WIDE.U32 R26, R27, 0x4, R8 ;  /* 0x000000041b1a7825 */ /* 0x002fe400078e0008 */
[----:B------:R-:W3:Y:S04]  /*0850*/  ATOMG.E.ADD.STRONG.GPU PT, R25, desc[UR6][R24.64], R21 ;  /* 0x80000015181979a8 */ /* 0x000ee800081ef106 */
[----:B------:R-:W3:Y:S02]  /*0860*/  LDG.E.CONSTANT R26, desc[UR6][R26.64] ;  /* 0x000000061a1a7981 */ /* 0x000ee4000c1e9900 */
[----:B---3--:R-:W-:-:S05]  /*0870*/  IADD3 R23, PT, PT, R26, R25, RZ ;  /* 0x000000191a177210 */ /* 0x008fca0007ffe0ff */
[----:B------:R-:W-:-:S04]  /*0880*/  IMAD.WIDE R20, R23, 0x4, R12 ;  /* 0x0000000417147825 */ /* 0x000fc800078e020c */
[----:B------:R-:W-:Y:S01]  /*0890*/  IMAD.WIDE R22, R23, 0x4, R14 ;  /* 0x0000000417167825 */ /* 0x000fe200078e020e */
[----:B------:R0:W-:Y:S04]  /*08a0*/  STG.E desc[UR6][R20.64], R0 ;  /* 0x0000000014007986 */ /* 0x0001e8000c101906 */
[----:B--2---:R0:W-:Y:S02]  /*08b0*/  STG.E desc[UR6][R22.64], R28 ;  /* 0x0000001c16007986 */ /* 0x0041e4000c101906 */
.L_x_170:
[----:B------:R-:W-:Y:S05]  /*08c0*/  BSYNC.RECONVERGENT B0 ;  /* 0x0000000000007941 */ /* 0x000fea0003800200 */
.L_x_169:
[----:B------:R-:W-:Y:S04]  /*08d0*/  BSSY.RECONVERGENT B0, `(.L_x_171) ;  /* 0x000000d000007945 */ /* 0x000fe80003800200 */
[----:B------:R-:W-:Y:S05]  /*08e0*/  @P2 BRA `(.L_x_172) ;  /* 0x00000000002c2947 */ /* 0x000fea0003800000 */
[----:B0-----:R-:W-:Y:S02]  /*08f0*/  HFMA2 R28, -RZ, RZ, 0, 5.9604644775390625e-08 ;  /* 0x00000001ff1c7431 */ /* 0x001fe400000001ff */
[----:B----4-:R-:W-:-:S04]  /*0900*/  IMAD.WIDE.U32 R24, R29, 0x4, R10 ;  /* 0x000000041d187825 */ /* 0x010fc800078e000a */
[----:B-1----:R-:W-:Y:S02]  /*0910*/  IMAD.WIDE.U32 R26, R29, 0x4, R8 ;  /* 0x000000041d1a7825 */ /* 0x002fe400078e0008 */
[----:B------:R-:W2:Y:S04]  /*0920*/  ATOMG.E.ADD.STRONG.GPU PT, R25, desc[UR6][R24.64], R28 ;  /* 0x8000001c181979a8 */ /* 0x000ea800081ef106 */
[----:B------:R-:W2:Y:S04]  /*0930*/  LDG.E.CONSTANT R26, desc[UR6][R26.64] ;  /* 0x000000061a1a7981 */ /* 0x000ea8000c1e9900 */
[----:B------:R-:W3:Y:S01]  /*0940*/  LDG.E.CONSTANT R29, desc[UR6][R18.64+0x8] ;  /* 0x00000806121d7981 */ /* 0x000ee2000c1e9900 */
[----:B--2---:R-:W-:-:S05]  /*0950*/  IADD3 R23, PT, PT, R26, R25, RZ ;  /* 0x000000191a177210 */ /* 0x004fca0007ffe0ff */
[----:B------:R-:W-:-:S04]  /*0960*/  IMAD.WIDE R20, R23, 0x4, R12 ;  /* 0x0000000417147825 */ /* 0x000fc800078e020c */
[----:B------:R-:W-:Y:S01]  /*0970*/  IMAD.WIDE R22, R23, 0x4, R14 ;  /* 0x0000000417167825 */ /* 0x000fe200078e020e */
[----:B------:R2:W-:Y:S04]  /*0980*/  STG.E desc[UR6][R20.64], R0 ;  /* 0x0000000014007986 */ /* 0x0005e8000c101906 */
[----:B---3--:R2:W-:Y:S02]  /*0990*/  STG.E desc[UR6][R22.64], R29 ;  /* 0x0000001d16007986 */ /* 0x0085e4000c101906 */
.L_x_172:
[----:B------:R-:W-:Y:S05]  /*09a0*/  BSYNC.RECONVERGENT B0 ;  /* 0x0000000000007941 */ /* 0x000fea0003800200 */
.L_x_171:
[----:B------:R-:W-:Y:S04]  /*09b0*/  BSSY.RECONVERGENT B0, `(.L_x_173) ;  /* 0x000000d000007945 */ /* 0x000fe80003800200 */
[----:B------:R-:W-:Y:S05]  /*09c0*/  @P0 BRA `(.L_x_174) ;  /* 0x00000000002c0947 */ /* 0x000fea0003800000 */
[C---:B0-2-4-:R-:W-:Y:S01]  /*09d0*/  IMAD.WIDE.U32 R20, R7.reuse, 0x4, R10 ;  /* 0x0000000407147825 */ /* 0x055fe200078e000a */
[----:B------:R-:W2:Y:S03]  /*09e0*/  LDG.E.CONSTANT R19, desc[UR6][R18.64+0xc] ;  /* 0x00000c0612137981 */ /* 0x000ea6000c1e9900 */
[----:B-1----:R-:W-:-:S04]  /*09f0*/  IMAD.WIDE.U32 R22, R7, 0x4, R8 ;  /* 0x0000000407167825 */ /* 0x002fc800078e0008 */
[----:B------:R-:W-:Y:S02]  /*0a00*/  IMAD.MOV.U32 R29, RZ, RZ, 0x1 ;  /* 0x00000001ff1d7424 */ /* 0x000fe400078e00ff */
[----:B------:R-:W3:Y:S04]  /*0a10*/  LDG.E.CONSTANT R22, desc[UR6][R22.64] ;  /* 0x0000000616167981 */ /* 0x000ee8000c1e9900 */
[----:B------:R-:W3:Y:S02]  /*0a20*/  ATOMG.E.ADD.STRONG.GPU PT, R21, desc[UR6][R20.64], R29 ;  /* 0x8000001d141579a8 */ /* 0x000ee400081ef106 */
[----:B---3--:R-:W-:-:S05]  /*0a30*/  IADD3 R27, PT, PT, R22, R21, RZ ;  /* 0x00000015161b7210 */ /* 0x008fca0007ffe0ff */
[----:B------:R-:W-:-:S04]  /*0a40*/  IMAD.WIDE R24, R27, 0x4, R12 ;  /* 0x000000041b187825 */ /* 0x000fc800078e020c */
[----:B------:R-:W-:Y:S01]  /*0a50*/  IMAD.WIDE R26, R27, 0x4, R14 ;  /* 0x000000041b1a7825 */ /* 0x000fe200078e020e */
[----:B------:R3:W-:Y:S04]  /*0a60*/  STG.E desc[UR6][R24.64], R0 ;  /* 0x0000000018007986 */ /* 0x0007e8000c101906 */
[----:B--2---:R3:W-:Y:S02]  /*0a70*/  STG.E desc[UR6][R26.64], R19 ;  /* 0x000000131a007986 */ /* 0x0047e4000c101906 */
.L_x_174:
[----:B------:R-:W-:Y:S05]  /*0a80*/  BSYNC.RECONVERGENT B0 ;  /* 0x0000000000007941 */ /* 0x000fea0003800200 */
.L_x_173:
[----:B------:R-:W-:Y:S01]  /*0a90*/  IADD3 R4, PT, PT, R4, 0x8, RZ ;  /* 0x0000000804047810 */ /* 0x000fe20007ffe0ff */
[----:B------:R-:W-:Y:S06]  /*0aa0*/  @P3 BRA `(.L_x_175) ;  /* 0xfffffff400c03947 */ /* 0x000fec000383ffff */
.L_x_158:
[----:B------:R-:W-:-:S13]  /*0ab0*/  ISETP.NE.AND P0, PT, R3, RZ, PT ;  /* 0x000000ff0300720c */ /* 0x000fda0003f05270 */
[----:B0-----:R-:W-:Y:S05]  /*0ac0*/  @!P0 EXIT ;  /* 0x000000000000894d */ /* 0x001fea0003800000 */
[----:B------:R-:W0:Y:S01]  /*0ad0*/  LDC R4, c[0x0][0x3b4] ;  /* 0x0000ed00ff047b82 */ /* 0x000e220000000800 */
[----:B------:R-:W-:Y:S02]  /*0ae0*/  ISETP.GE.U32.AND P0, PT, R3, 0x4, PT ;  /* 0x000000040300780c */ /* 0x000fe40003f06070 */
[----:B0-----:R-:W-:-:S11]  /*0af0*/  LOP3.LUT R18, R4, 0x3, RZ, 0xc0, !PT ;  /* 0x0000000304127812 */ /* 0x001fd600078ec0ff */
[----:B------:R-:W-:Y:S05]  /*0b00*/  @!P0 BRA `(.L_x_176) ;  /* 0x00000004006c8947 */ /* 0x000fea0003800000 */
[----:B----4-:R-:W0:Y:S01]  /*0b10*/  LDC.64 R10, c[0x0][0x380] ;  /* 0x0000e000ff0a7b82 */ /* 0x010e220000000a00 */
[----:B------:R-:W-:Y:S01]  /*0b20*/  IADD3 R13, PT, PT, R2, R5, RZ ;  /* 0x00000005020d7210 */ /* 0x000fe20007ffe0ff */
[----:B------:R-:W4:Y:S06]  /*0b30*/  LDCU UR4, c[0x0][0x3b8] ;  /* 0x00007700ff0477ac */ /* 0x000f2c0008000800 */
[----:B------:R-:W5:Y:S01]  /*0b40*/  LDC.64 R6, c[0x0][0x388] ;  /* 0x0000e200ff067b82 */ /* 0x000f620000000a00 */
[----:B0-----:R-:W-:-:S05]  /*0b50*/  IMAD.WIDE R10, R13, 0x4, R10 ;  /* 0x000000040d0a7825 */ /* 0x001fca00078e020a */
[----:B---3--:R-:W4:Y:S04]  /*0b60*/  LDG.E.CONSTANT R19, desc[UR6][R10.64] ;  /* 0x000000060a137981 */ /* 0x008f28000c1e9900 */
[----:B-1----:R-:W3:Y:S04]  /*0b70*/  LDG.E.CONSTANT R9, desc[UR6][R10.64+0x4] ;  /* 0x000004060a097981 */ /* 0x002ee8000c1e9900 */
[----:B------:R-:W2:Y:S04]  /*0b80*/  LDG.E.CONSTANT R3, desc[UR6][R10.64+0x8] ;  /* 0x000008060a037981 */ /* 0x000ea8000c1e9900 */
[----:B------:R-:W2:Y:S01]  /*0b90*/  LDG.E.CONSTANT R8, desc[UR6][R10.64+0xc] ;  /* 0x00000c060a087981 */ /* 0x000ea2000c1e9900 */
[----:B------:R-:W-:Y:S01]  /*0ba0*/  BSSY.RECONVERGENT B0, `(.L_x_177) ;  /* 0x000001a000007945 */ /* 0x000fe20003800200 */
[----:B-----5:R-:W-:Y:S01]  /*0bb0*/  IMAD.WIDE R6, R13, 0x4, R6 ;  /* 0x000000040d067825 */ /* 0x020fe200078e0206 */
[----:B----4-:R-:W-:-:S04]  /*0bc0*/  ISETP.GE.AND P2, PT, R19, UR4, PT ;  /* 0x0000000413007c0c */ /* 0x010fc8000bf46270 */
[----:B------:R-:W-:Y:S02]  /*0bd0*/  ISETP.LT.OR P2, PT, R19, RZ, P2 ;  /* 0x000000ff1300720c */ /* 0x000fe40001741670 */
[----:B---3--:R-:W-:Y:S02]  /*0be0*/  ISETP.GE.AND P3, PT, R9, UR4, PT ;  /* 0x0000000409007c0c */ /* 0x008fe4000bf66270 */
[----:B--2---:R-:W-:Y:S02]  /*0bf0*/  ISETP.GE.AND P0, PT, R3, UR4, PT ;  /* 0x0000000403007c0c */ /* 0x004fe4000bf06270 */
[----:B------:R-:W-:Y:S02]  /*0c00*/  ISETP.LT.OR P3, PT, R9, RZ, P3 ;  /* 0x000000ff0900720c */ /* 0x000fe40001f61670 */
[----:B------:R-:W-:Y:S02]  /*0c10*/  ISETP.GE.AND P1, PT, R8, UR4, PT ;  /* 0x0000000408007c0c */ /* 0x000fe4000bf26270 */
[----:B------:R-:W-:-:S02]  /*0c20*/  ISETP.LT.OR P0, PT, R3, RZ, P0 ;  /* 0x000000ff0300720c */ /* 0x000fc40000701670 */
[----:B------:R-:W-:Y:S01]  /*0c30*/  ISETP.LT.OR P1, PT, R8, RZ, P1 ;  /* 0x000000ff0800720c */ /* 0x000fe20000f21670 */
[----:B------:R-:W-:-:S12]  /*0c40*/  @P2 BRA `(.L_x_178) ;  /* 0x00000000003c2947 */ /* 0x000fd80003800000 */
[----:B------:R-:W0:Y:S01]  /*0c50*/  LDC.64 R14, c[0x0][0x390] ;  /* 0x0000e400ff0e7b82 */ /* 0x000e220000000a00 */
[----:B------:R-:W-:Y:S01]  /*0c60*/  MOV R23, 0x1 ;  /* 0x0000000100177802 */ /* 0x000fe20000000f00 */
[----:B------:R-:W2:Y:S06]  /*0c70*/  LDG.E.CONSTANT R21, desc[UR6][R6.64] ;  /* 0x0000000606157981 */ /* 0x000eac000c1e9900 */
[----:B------:R-:W1:Y:S08]  /*0c80*/  LDC.64 R16, c[0x0][0x398] ;  /* 0x0000e600ff107b82 */ /* 0x000e700000000a00 */
[----:B------:R-:W3:Y:S01]  /*0c90*/  LDC.64 R12, c[0x0][0x3a0] ;  /* 0x0000e800ff0c7b82 */ /* 0x000ee20000000a00 */
[----:B0-----:R-:W-:-:S07]  /*0ca0*/  IMAD.WIDE.U32 R14, R19, 0x4, R14 ;  /* 0x00000004130e7825 */ /* 0x001fce00078e000e */
[----:B------:R-:W0:Y:S01]  /*0cb0*/  LDC.64 R10, c[0x0][0x3a8] ;  /* 0x0000ea00ff0a7b82 */ /* 0x000e220000000a00 */
[----:B------:R-:W4:Y:S01]  /*0cc0*/  LDG.E.CONSTANT R14, desc[UR6][R14.64] ;  /* 0x000000060e0e7981 */ /* 0x000f22000c1e9900 */
[----:B-1----:R-:W-:-:S06]  /*0cd0*/  IMAD.WIDE.U32 R16, R19, 0x4, R16 ;  /* 0x0000000413107825 */ /* 0x002fcc00078e0010 */
[----:B------:R-:W4:Y:S02]  /*0ce0*/  ATOMG.E.ADD.STRONG.GPU PT, R17, desc[UR6][R16.64], R23 ;  /* 0x80000017101179a8 */ /* 0x000f2400081ef106 */
[----:B----4-:R-:W-:-:S04]  /*0cf0*/  IMAD.IADD R19, R14, 0x1, R17 ;  /* 0x000000010e137824 */ /* 0x010fc800078e0211 */
[----:B---3--:R-:W-:-:S04]  /*0d00*/  IMAD.WIDE R12, R19, 0x4, R12 ;  /* 0x00000004130c7825 */ /* 0x008fc800078e020c */
[----:B0-----:R-:W-:Y:S01]  /*0d10*/  IMAD.WIDE R10, R19, 0x4, R10 ;  /* 0x00000004130a7825 */ /* 0x001fe200078e020a */
[----:B------:R0:W-:Y:S04]  /*0d20*/  STG.E desc[UR6][R12.64], R0 ;  /* 0x000000000c007986 */ /* 0x0001e8000c101906 */
[----:B--2---:R0:W-:Y:S02]  /*0d30*/  STG.E desc[UR6][R10.64], R21 ;  /* 0x000000150a007986 */ /* 0x0041e4000c101906 */
.L_x_178:
[----:B------:R-:W-:Y:S05]  /*0d40*/  BSYNC.RECONVERGENT B0 ;  /* 0x0000000000007941 */ /* 0x000fea0003800200 */
.L_x_177:
[----:B------:R-:W-:Y:S04]  /*0d50*/  BSSY.RECONVERGENT B0, `(.L_x_179) ;  /* 0x0000011000007945 */ /* 0x000fe80003800200 */
[----:B------:R-:W-:Y:S05]  /*0d60*/  @P3 BRA `(.L_x_180) ;  /* 0x00000000003c3947 */ /* 0x000fea0003800000 */
[----:B0-----:R-:W0:Y:S01]  /*0d70*/  LDC.64 R12, c[0x0][0x390] ;  /* 0x0000e400ff0c7b82 */ /* 0x001e220000000a00 */
[----:B------:R-:W-:Y:S01]  /*0d80*/  HFMA2 R21, -RZ, RZ, 0, 5.9604644775390625e-08 ;  /* 0x00000001ff157431 */ /* 0x000fe200000001ff */
        /* <DEDUP_REMOVED lines=8> */
[----:B----4-:R-:W-:-:S05]  /*0e10*/  IADD3 R9, PT, PT, R12, R15, RZ ;  /* 0x0000000f0c097210 */ /* 0x010fca0007ffe0ff */
[----:B---3--:R-:W-:-:S04]  /*0e20*/  IMAD.WIDE R16, R9, 0x4, R16 ;  /* 0x0000000409107825 */ /* 0x008fc800078e0210 */
[----:B0-----:R-:W-:Y:S01]  /*0e30*/  IMAD.WIDE R10, R9, 0x4, R10 ;  /* 0x00000004090a7825 */ /* 0x001fe200078e020a */
[----:B------:R1:W-:Y:S04]  /*0e40*/  STG.E desc[UR6][R16.64], R0 ;  /* 0x0000000010007986 */ /* 0x0003e8000c101906 */
[----:B--2---:R1:W-:Y:S02]  /*0e50*/  STG.E desc[UR6][R10.64], R19 ;  /* 0x000000130a007986 */ /* 0x0043e4000c101906 */
.L_x_180:
[----:B------:R-:W-:Y:S05]  /*0e60*/  BSYNC.RECONVERGENT B0 ;  /* 0x0000000000007941 */ /* 0x000fea0003800200 */
.L_x_179:
[----:B------:R-:W-:Y:S04]  /*0e70*/  BSSY.RECONVERGENT B0, `(.L_x_181) ;  /* 0x0000011000007945 */ /* 0x000fe80003800200 */
[----:B------:R-:W-:Y:S05]  /*0e80*/  @P0 BRA `(.L_x_182) ;  /* 0x00000000003c0947 */ /* 0x000fea0003800000 */
[----:B01----:R-:W0:Y:S01]  /*0e90*/  LDC.64 R10, c[0x0][0x390] ;  /* 0x0000e400ff0a7b82 */ /* 0x003e220000000a00 */
        /* <DEDUP_REMOVED lines=14> */
.L_x_182:
[----:B------:R-:W-:Y:S05]  /*0f80*/  BSYNC.RECONVERGENT B0 ;  /* 0x0000000000007941 */ /* 0x000fea0003800200 */
.L_x_181:
[----:B------:R-:W-:Y:S04]  /*0f90*/  BSSY.RECONVERGENT B0, `(.L_x_183) ;  /* 0x0000011000007945 */ /* 0x000fe80003800200 */
[----:B------:R-:W-:Y:S05]  /*0fa0*/  @P1 BRA `(.L_x_184) ;  /* 0x00000000003c1947 */ /* 0x000fea0003800000 */
[----:B01----:R-:W0:Y:S01]  /*0fb0*/  LDC.64 R10, c[0x0][0x390] ;  /* 0x0000e400ff0a7b82 */ /* 0x003e220000000a00 */
[----:B---3--:R-:W-:Y:S01]  /*0fc0*/  IMAD.MOV.U32 R17, RZ, RZ, 0x1 ;  /* 0x00000001ff117424 */ /* 0x008fe200078e00ff */
[----:B------:R-:W2:Y:S06]  /*0fd0*/  LDG.E.CONSTANT R7, desc[UR6][R6.64+0xc] ;  /* 0x00000c0606077981 */ /* 0x000eac000c1e9900 */
[----:B------:R-:W1:Y:S08]  /*0fe0*/  LDC.64 R12, c[0x0][0x398] ;  /* 0x0000e600ff0c7b82 */ /* 0x000e700000000a00 */
[----:B------:R-:W3:Y:S01]  /*0ff0*/  LDC.64 R14, c[0x0][0x3a8] ;  /* 0x0000ea00ff0e7b82 */ /* 0x000ee20000000a00 */
[----:B0-----:R-:W-:-:S06]  /*1000*/  IMAD.WIDE.U32 R10, R8, 0x4, R10 ;  /* 0x00000004080a7825 */ /* 0x001fcc00078e000a */
[----:B------:R-:W4:Y:S01]  /*1010*/  LDG.E.CONSTANT R10, desc[UR6][R10.64] ;  /* 0x000000060a0a7981 */ /* 0x000f22000c1e9900 */
[----:B-1----:R-:W-:Y:S02]  /*1020*/  IMAD.WIDE.U32 R8, R8, 0x4, R12 ;  /* 0x0000000408087825 */ /* 0x002fe400078e000c */
[----:B------:R-:W0:Y:S04]  /*1030*/  LDC.64 R12, c[0x0][0x3a0] ;  /* 0x0000e800ff0c7b82 */ /* 0x000e280000000a00 */
[----:B------:R-:W4:Y:S02]  /*1040*/  ATOMG.E.ADD.STRONG.GPU PT, R9, desc[UR6][R8.64], R17 ;  /* 0x80000011080979a8 */ /* 0x000f2400081ef106 */
[----:B----4-:R-:W-:-:S05]  /*1050*/  IADD3 R3, PT, PT, R10, R9, RZ ;  /* 0x000000090a037210 */ /* 0x010fca0007ffe0ff */
[----:B0-----:R-:W-:-:S04]  /*1060*/  IMAD.WIDE R12, R3, 0x4, R12 ;  /* 0x00000004030c7825 */ /* 0x001fc800078e020c */
[----:B---3--:R-:W-:Y:S01]  /*1070*/  IMAD.WIDE R14, R3, 0x4, R14 ;  /* 0x00000004030e7825 */ /* 0x008fe200078e020e */
[----:B------:R4:W-:Y:S04]  /*1080*/  STG.E desc[UR6][R12.64], R0 ;  /* 0x000000000c007986 */ /* 0x0009e8000c101906 */
[----:B--2---:R4:W-:Y:S02]  /*1090*/  STG.E desc[UR6][R14.64], R7 ;  /* 0x000000070e007986 */ /* 0x0049e4000c101906 */
.L_x_184:
[----:B------:R-:W-:Y:S05]  /*10a0*/  BSYNC.RECONVERGENT B0 ;  /* 0x0000000000007941 */ /* 0x000fea0003800200 */
.L_x_183:
[----:B------:R-:W-:-:S07]  /*10b0*/  IADD3 R5, PT, PT, R5, 0x4, RZ ;  /* 0x0000000405057810 */ /* 0x000fce0007ffe0ff */
.L_x_176:
[----:B------:R-:W-:-:S13]  /*10c0*/  ISETP.NE.AND P0, PT, R18, RZ, PT ;  /* 0x000000ff1200720c */ /* 0x000fda0003f05270 */
[----:B------:R-:W-:Y:S05]  /*10d0*/  @!P0 EXIT ;  /* 0x000000000000894d */ /* 0x000fea0003800000 */
[----:B------:R-:W-:-:S13]  /*10e0*/  ISETP.NE.AND P0, PT, R18, 0x1, PT ;  /* 0x000000011200780c */ /* 0x000fda0003f05270 */
[----:B------:R-:W-:Y:S05]  /*10f0*/  @!P0 BRA `(.L_x_185) ;  /* 0x0000000000c48947 */ /* 0x000fea0003800000 */
[----:B----4-:R-:W3:Y:S01]  /*1100*/  LDC.64 R6, c[0x0][0x380] ;  /* 0x0000e000ff067b82 */ /* 0x010ee20000000a00 */
[----:B01----:R-:W-:Y:S01]  /*1110*/  IADD3 R11, PT, PT, R2, R5, RZ ;  /* 0x00000005020b7210 */ /* 0x003fe20007ffe0ff */
[----:B------:R-:W0:Y:S04]  /*1120*/  LDCU UR4, c[0x0][0x3b8] ;  /* 0x00007700ff0477ac */ /* 0x000e280008000800 */
[C---:B---3--:R-:W-:Y:S02]  /*1130*/  IMAD.WIDE R8, R11.reuse, 0x4, R6 ;  /* 0x000000040b087825 */ /* 0x048fe400078e0206 */
[----:B------:R-:W1:Y:S03]  /*1140*/  LDC.64 R6, c[0x0][0x388] ;  /* 0x0000e200ff067b82 */ /* 0x000e660000000a00 */
[----:B------:R-:W0:Y:S04]  /*1150*/  LDG.E.CONSTANT R13, desc[UR6][R8.64] ;  /* 0x00000006080d7981 */ /* 0x000e28000c1e9900 */
[----:B------:R-:W3:Y:S01]  /*1160*/  LDG.E.CONSTANT R3, desc[UR6][R8.64+0x4] ;  /* 0x0000040608037981 */ /* 0x000ee2000c1e9900 */
[----:B------:R-:W-:Y:S01]  /*1170*/  BSSY.RECONVERGENT B0, `(.L_x_186) ;  /* 0x0000016000007945 */ /* 0x000fe20003800200 */
[----:B-1----:R-:W-:Y:S01]  /*1180*/  IMAD.WIDE R6, R11, 0x4, R6 ;  /* 0x000000040b067825 */ /* 0x002fe200078e0206 */
[----:B0-----:R-:W-:-:S04]  /*1190*/  ISETP.GE.AND P0, PT, R13, UR4, PT ;  /* 0x000000040d007c0c */ /* 0x001fc8000bf06270 */
[----:B------:R-:W-:Y:S02]  /*11a0*/  ISETP.LT.OR P0, PT, R13, RZ, P0 ;  /* 0x000000ff0d00720c */ /* 0x000fe40000701670 */
[----:B---3--:R-:W-:-:S04]  /*11b0*/  ISETP.GE.AND P1, PT, R3, UR4, PT ;  /* 0x0000000403007c0c */ /* 0x008fc8000bf26270 */
[----:B------:R-:W-:-:S07]  /*11c0*/  ISETP.LT.OR P1, PT, R3, RZ, P1 ;  /* 0x000000ff0300720c */ /* 0x000fce0000f21670 */
[----:B------:R-:W-:Y:S06]  /*11d0*/  @P0 BRA `(.L_x_187) ;  /* 0x00000000003c0947 */ /* 0x000fec0003800000 */
[----:B------:R-:W0:Y:S01]  /*11e0*/  LDC.64 R8, c[0x0][0x390] ;  /* 0x0000e400ff087b82 */ /* 0x000e220000000a00 */
[----:B--2---:R-:W-:Y:S01]  /*11f0*/  HFMA2 R21, -RZ, RZ, 0, 5.9604644775390625e-08 ;  /* 0x00000001ff157431 */ /* 0x004fe200000001ff */
        /* <DEDUP_REMOVED lines=13> */
.L_x_187:
[----:B------:R-:W-:Y:S05]  /*12d0*/  BSYNC.RECONVERGENT B0 ;  /* 0x0000000000007941 */ /* 0x000fea0003800200 */
.L_x_186:
[----:B------:R-:W-:Y:S04]  /*12e0*/  BSSY.RECONVERGENT B0, `(.L_x_188) ;  /* 0x0000011000007945 */ /* 0x000fe80003800200 */
[----:B------:R-:W-:Y:S05]  /*12f0*/  @P1 BRA `(.L_x_189) ;  /* 0x00000000003c1947 */ /* 0x000fea0003800000 */
[----:B------:R-:W1:Y:S01]  /*1300*/  LDC.64 R8, c[0x0][0x390] ;  /* 0x0000e400ff087b82 */ /* 0x000e620000000a00 */
[----:B------:R-:W-:Y:S01]  /*1310*/  IMAD.MOV.U32 R17, RZ, RZ, 0x1 ;  /* 0x00000001ff117424 */ /* 0x000fe200078e00ff */
[----:B------:R-:W3:Y:S06]  /*1320*/  LDG.E.CONSTANT R7, desc[UR6][R6.64+0x4] ;  /* 0x0000040606077981 */ /* 0x000eec000c1e9900 */
[----:B------:R-:W4:Y:S08]  /*1330*/  LDC.64 R10, c[0x0][0x398] ;  /* 0x0000e600ff0a7b82 */ /* 0x000f300000000a00 */
[----:B0-----:R-:W0:Y:S01]  /*1340*/  LDC.64 R12, c[0x0][0x3a0] ;  /* 0x0000e800ff0c7b82 */ /* 0x001e220000000a00 */
[----:B-1----:R-:W-:-:S07]  /*1350*/  IMAD.WIDE.U32 R8, R3, 0x4, R8 ;  /* 0x0000000403087825 */ /* 0x002fce00078e0008 */
[----:B------:R-:W1:Y:S01]  /*1360*/  LDC.64 R14, c[0x0][0x3a8] ;  /* 0x0000ea00ff0e7b82 */ /* 0x000e620000000a00 */
[----:B------:R-:W5:Y:S01]  /*1370*/  LDG.E.CONSTANT R8, desc[UR6][R8.64] ;  /* 0x0000000608087981 */ /* 0x000f62000c1e9900 */
[----:B----4-:R-:W-:-:S06]  /*1380*/  IMAD.WIDE.U32 R10, R3, 0x4, R10 ;  /* 0x00000004030a7825 */ /* 0x010fcc00078e000a */
[----:B------:R-:W5:Y:S02]  /*1390*/  ATOMG.E.ADD.STRONG.GPU PT, R11, desc[UR6][R10.64], R17 ;  /* 0x800000110a0b79a8 */ /* 0x000f6400081ef106 */
[----:B-----5:R-:W-:-:S05]  /*13a0*/  IADD3 R3, PT, PT, R8, R11, RZ ;  /* 0x0000000b08037210 */ /* 0x020fca0007ffe0ff */
[----:B0-----:R-:W-:-:S04]  /*13b0*/  IMAD.WIDE R12, R3, 0x4, R12 ;  /* 0x00000004030c7825 */ /* 0x001fc800078e020c */
[----:B-1----:R-:W-:Y:S01]  /*13c0*/  IMAD.WIDE R14, R3, 0x4, R14 ;  /* 0x00000004030e7825 */ /* 0x002fe200078e020e */
[----:B------:R1:W-:Y:S04]  /*13d0*/  STG.E desc[UR6][R12.64], R0 ;  /* 0x000000000c007986 */ /* 0x0003e8000c101906 */
[----:B---3--:R1:W-:Y:S02]  /*13e0*/  STG.E desc[UR6][R14.64], R7 ;  /* 0x000000070e007986 */ /* 0x0083e4000c101906 */
.L_x_189:
[----:B------:R-:W-:Y:S05]  /*13f0*/  BSYNC.RECONVERGENT B0 ;  /* 0x0000000000007941 */ /* 0x000fea0003800200 */
.L_x_188:
[----:B------:R-:W-:-:S07]  /*1400*/  IADD3 R5, PT, PT, R5, 0x2, RZ ;  /* 0x0000000205057810 */ /* 0x000fce0007ffe0ff */
.L_x_185:
[----:B------:R-:W-:-:S04]  /*1410*/  LOP3.LUT R4, R4, 0x1, RZ, 0xc0, !PT ;  /* 0x0000000104047812 */ /* 0x000fc800078ec0ff */
[----:B------:R-:W-:-:S13]  /*1420*/  ISETP.NE.U32.AND P0, PT, R4, 0x1, PT ;  /* 0x000000010400780c */ /* 0x000fda0003f05070 */
[----:B------:R-:W-:Y:S05]  /*1430*/  @P0 EXIT ;  /* 0x000000000000094d */ /* 0x000fea0003800000 */
[----:B-1--4-:R-:W1:Y:S01]  /*1440*/  LDC.64 R6, c[0x0][0x380] ;  /* 0x0000e000ff067b82 */ /* 0x012e620000000a00 */
[----:B0-----:R-:W-:Y:S01]  /*1450*/  IADD3 R11, PT, PT, R2, R5, RZ ;  /* 0x00000005020b7210 */ /* 0x001fe20007ffe0ff */
[----:B------:R-:W0:Y:S04]  /*1460*/  LDCU UR4, c[0x0][0x3b8] ;  /* 0x00007700ff0477ac */ /* 0x000e280008000800 */
[----:B-1----:R-:W-:-:S05]  /*1470*/  IMAD.WIDE R2, R11, 0x4, R6 ;  /* 0x000000040b027825 */ /* 0x002fca00078e0206 */
[----:B------:R-:W0:Y:S02]  /*1480*/  LDG.E.CONSTANT R7, desc[UR6][R2.64] ;  /* 0x0000000602077981 */ /* 0x000e24000c1e9900 */
[----:B0-----:R-:W-:-:S04]  /*1490*/  ISETP.GE.AND P0, PT, R7, UR4, PT ;  /* 0x0000000407007c0c */ /* 0x001fc8000bf06270 */
[----:B------:R-:W-:-:S13]  /*14a0*/  ISETP.LT.OR P0, PT, R7, RZ, P0 ;  /* 0x000000ff0700720c */ /* 0x000fda0000701670 */
[----:B------:R-:W-:Y:S05]  /*14b0*/  @P0 EXIT ;  /* 0x000000000000094d */ /* 0x000fea0003800000 */
[----:B------:R-:W0:Y:S01]  /*14c0*/  LDC.64 R2, c[0x0][0x390] ;  /* 0x0000e400ff027b82 */ /* 0x000e220000000a00 */
[----:B---3--:R-:W-:-:S07]  /*14d0*/  MOV R15, 0x1 ;  /* 0x00000001000f7802 */ /* 0x008fce0000000f00 */
[----:B------:R-:W1:Y:S08]  /*14e0*/  LDC.64 R4, c[0x0][0x398] ;  /* 0x0000e600ff047b82 */ /* 0x000e700000000a00 */
[----:B------:R-:W3:Y:S01]  /*14f0*/  LDC.64 R8, c[0x0][0x388] ;  /* 0x0000e200ff087b82 */ /* 0x000ee20000000a00 */
[----:B0-----:R-:W-:-:S06]  /*1500*/  IMAD.WIDE.U32 R2, R7, 0x4, R2 ;  /* 0x0000000407027825 */ /* 0x001fcc00078e0002 */
[----:B------:R-:W4:Y:S01]  /*1510*/  LDG.E.CONSTANT R2, desc[UR6][R2.64] ;  /* 0x0000000602027981 */ /* 0x000f22000c1e9900 */
[----:B-1----:R-:W-:Y:S02]  /*1520*/  IMAD.WIDE.U32 R4, R7, 0x4, R4 ;  /* 0x0000000407047825 */ /* 0x002fe400078e0004 */
[----:B------:R-:W0:Y:S04]  /*1530*/  LDC.64 R6, c[0x0][0x3a0] ;  /* 0x0000e800ff067b82 */ /* 0x000e280000000a00 */
[----:B------:R-:W4:Y:S01]  /*1540*/  ATOMG.E.ADD.STRONG.GPU PT, R5, desc[UR6][R4.64], R15 ;  /* 0x8000000f040579a8 */ /* 0x000f2200081ef106 */
[----:B---3--:R-:W-:-:S03]  /*1550*/  IMAD.WIDE R8, R11, 0x4, R8 ;  /* 0x000000040b087825 */ /* 0x008fc600078e0208 */
[----:B------:R-:W1:Y:S03]  /*1560*/  LDC.64 R10, c[0x0][0x3a8] ;  /* 0x0000ea00ff0a7b82 */ /* 0x000e660000000a00 */
[----:B------:R-:W3:Y:S01]  /*1570*/  LDG.E.CONSTANT R9, desc[UR6][R8.64] ;  /* 0x0000000608097981 */ /* 0x000ee2000c1e9900 */
[----:B----4-:R-:W-:-:S05]  /*1580*/  IADD3 R13, PT, PT, R2, R5, RZ ;  /* 0x00000005020d7210 */ /* 0x010fca0007ffe0ff */
[----:B0-----:R-:W-:-:S04]  /*1590*/  IMAD.WIDE R6, R13, 0x4, R6 ;  /* 0x000000040d067825 */ /* 0x001fc800078e0206 */
[----:B-1----:R-:W-:Y:S01]  /*15a0*/  IMAD.WIDE R10, R13, 0x4, R10 ;  /* 0x000000040d0a7825 */ /* 0x002fe200078e020a */
[----:B------:R-:W-:Y:S04]  /*15b0*/  STG.E desc[UR6][R6.64], R0 ;  /* 0x0000000006007986 */ /* 0x000fe8000c101906 */
[----:B---3--:R-:W-:Y:S01]  /*15c0*/  STG.E desc[UR6][R10.64], R9 ;  /* 0x000000090a007986 */ /* 0x008fe2000c101906 */
[----:B------:R-:W-:Y:S05]  /*15d0*/  EXIT ;  /* 0x000000000000794d */ /* 0x000fea0003800000 */
.L_x_190:
        /* <DEDUP_REMOVED lines=10> */
.L_x_199:


//--------------------- .nv.shared._ZN3cub18CUB_300001_SM_10006detail4scan16DeviceScanKernelINS2_10policy_hubIiiijN4cuda3std3__44plusIvEEE10Policy1000EPiSC_NS0_13ScanTileStateIiLb1EEES9_NS1_10InputValueIiSC_EEjiLb0EiEEvT0_T1_T2_iT3_T4_T5_ --------------------------
	.section	.nv.shared._ZN3cub18CUB_300001_SM_10006detail4scan16DeviceScanKernelINS2_10policy_hubIiiijN4cuda3std3__44plusIvEEE10Policy1000EPiSC_NS0_13ScanTileStateIiLb1EEES9_NS1_10InputValueIiSC_EEjiLb0EiEEvT0_T1_T2_iT3_T4_T5_,"aw",@nobits
	.sectionflags	@""
	.align	16
.nv.shared._ZN3cub18CUB_300001_SM_10006detail4scan16DeviceScanKernelINS2_10policy_hubIiiijN4cuda3std3__44plusIvEEE10Policy1000EPiSC_NS0_13ScanTileStateIiLb1EEES9_NS1_10InputValueIiSC_EEjiLb0EiEEvT0_T1_T2_iT3_T4_T5_:
	.zero		34832


//--------------------- .nv.shared.reserved.0     --------------------------
	.section	.nv.shared.reserved.0,"aw",@nobits
	.weak		__nv_reservedSMEM_offset_0_alias
	.size		__nv_reservedSMEM_offset_0_alias, 0, 64
	.other		__nv_reservedSMEM_offset_0_alias,@"STO_CUDA_RESERVED_SHARED STV_DEFAULT"
__nv_reservedSMEM_offset_0_alias:
	.zero		0
	.zero		64


//--------------------- .nv.global                --------------------------
	.section	.nv.global,"aw",@nobits
.nv.global:
	.type		_ZN34_INTERNAL_5e5e0e57_4_k_cu_926d03456thrust24THRUST_300001_SM_1000_NS12placeholders2_5E,@object
	.size		_ZN34_INTERNAL_5e5e0e57_4_k_cu_926d03456thrust24THRUST_300001_SM_1000_NS12placeholders2_5E,(_ZN34_INTERNAL_5e5e0e57_4_k_cu_926d03454cuda3std3__45__cpo6cbeginE - _ZN34_INTERNAL_5e5e0e57_4_k_cu_926d03456thrust24THRUST_300001_SM_1000_NS12placeholders2_5E)
_ZN34_INTERNAL_5e5e0e57_4_k_cu_926d03456thrust24THRUST_300001_SM_1000_NS12placeholders2_5E:
	.zero		1
	.type		_ZN34_INTERNAL_5e5e0e57_4_k_cu_926d03454cuda3std3__45__cpo6cbeginE,@object
	.size		_ZN34_INTERNAL_5e5e0e57_4_k_cu_926d03454cuda3std3__45__cpo6cbeginE,(_ZN34_INTERNAL_5e5e0e57_4_k_cu_926d03454cuda3std6ranges3__45__cpo6cbeginE - _ZN34_INTERNAL_5e5e0e57_4_k_cu_926d03454cuda3std3__45__cpo6cbeginE)
_ZN34_INTERNAL_5e5e0e57_4_k_cu_926d03454cuda3std3__45__cpo6cbeginE:
	.zero		1
	.type		_ZN34_INTERNAL_5e5e0e57_4_k_cu_926d03454cuda3std6ranges3__45__cpo6cbeginE,@object
	.size		_ZN34_INTERNAL_5e5e0e57_4_k_cu_926d03454cuda3std6ranges3__45__cpo6cbeginE,(_ZN34_INTERNAL_5e5e0e57_4_k_cu_926d03454cuda3std3__48in_placeE - _ZN34_INTERNAL_5e5e0e57_4_k_cu_926d03454cuda3std6ranges3__45__cpo6cbeginE)
_ZN34_INTERNAL_5e5e0e57_4_k_cu_926d03454cuda3std6ranges3__45__cpo6cbeginE:
	.zero		1
	.type		_ZN34_INTERNAL_5e5e0e57_4_k_cu_926d03454cuda3std3__48in_placeE,@object
	.size		_ZN34_INTERNAL_5e5e0e57_4_k_cu_926d03454cuda3std3__48in_placeE,(_ZN34_INTERNAL_5e5e0e57_4_k_cu_926d03454cuda3std6ranges3__45__cpo4sizeE - _ZN34_INTERNAL_5e5e0e57_4_k_cu_926d03454cuda3std3__48in_placeE)
_ZN34_INTERNAL_5e5e0e57_4_k_cu_926d03454cuda3std3__48in_placeE:
	.zero		1
	.type		_ZN34_INTERNAL_5e5e0e57_4_k_cu_926d03454cuda3std6ranges3__45__cpo4sizeE,@object
	.size		_ZN34_INTERNAL_5e5e0e57_4_k_cu_926d03454cuda3std6ranges3__45__cpo4sizeE,(_ZN34_INTERNAL_5e5e0e57_4_k_cu_926d03456thrust24THRUST_300001_SM_1000_NS12placeholders2_9E - _ZN34_INTERNAL_5e5e0e57_4_k_cu_926d03454cuda3std6ranges3__45__cpo4sizeE)
_ZN34_INTERNAL_5e5e0e57_4_k_cu_926d03454cuda3std6ranges3__45__cpo4sizeE:
	.zero		1
	.type		_ZN34_INTERNAL_5e5e0e57_4_k_cu_926d03456thrust24THRUST_300001_SM_1000_NS12placeholders2_9E,@object
	.size		_ZN34_INTERNAL_5e5e0e57_4_k_cu_926d03456thrust24THRUST_300001_SM_1000_NS12placeholders2_9E,(_ZN34_INTERNAL_5e5e0e57_4_k_cu_926d03454cuda3std3__45__cpo7crbeginE - _ZN34_INTERNAL_5e5e0e57_4_k_cu_926d03456thrust24THRUST_300001_SM_1000_NS12placeholders2_9E)
_ZN34_INTERNAL_5e5e0e57_4_k_cu_926d03456thrust24THRUST_300001_SM_1000_NS12placeholders2_9E:
	.zero		1
	.type		_ZN34_INTERNAL_5e5e0e57_4_k_cu_926d03454cuda3std3__45__cpo7crbeginE,@object
	.size		_ZN34_INTERNAL_5e5e0e57_4_k_cu_926d03454cuda3std3__45__cpo7crbeginE,(_ZN34_INTERNAL_5e5e0e57_4_k_cu_926d03454cuda3std6ranges3__45__cpo4nextE - _ZN34_INTERNAL_5e5e0e57_4_k_cu_926d03454cuda3std3__45__cpo7crbeginE)
_ZN34_INTERNAL_5e5e0e57_4_k_cu_926d03454cuda3std3__45__cpo7crbeginE:
	.zero		1
	.type		_ZN34_INTERNAL_5e5e0e57_4_k_cu_926d03454cuda3std6ranges3__45__cpo4nextE,@object
	.size		_ZN34_INTERNAL_5e5e0e57_4_k_cu_926d03454cuda3std6ranges3__45__cpo4nextE,(_ZN34_INTERNAL_5e5e0e57_4_k_cu_926d03454cuda3std6ranges3__45__cpo4swapE - _ZN34_INTERNAL_5e5e0e57_4_k_cu_926d03454cuda3std6ranges3__45__cpo4nextE)
_ZN34_INTERNAL_5e5e0e57_4_k_cu_926d03454cuda3std6ranges3__45__cpo4nextE:
	.zero		1
	.type		_ZN34_INTERNAL_5e5e0e57_4_k_cu_926d03454cuda3std6ranges3__45__cpo4swapE,@object
	.size		_ZN34_INTERNAL_5e5e0e57_4_k_cu_926d03454cuda3std6ranges3__45__cpo4swapE,(_ZN34_INTERNAL_5e5e0e57_4_k_cu_926d03456thrust24THRUST_300001_SM_1000_NS12placeholders2_1E - _ZN34_INTERNAL_5e5e0e57_4_k_cu_926d03454cuda3std6ranges3__45__cpo4swapE)
_ZN34_INTERNAL_5e5e0e57_4_k_cu_926d03454cuda3std6ranges3__45__cpo4swapE:
	.zero		1
	.type		_ZN34_INTERNAL_5e5e0e57_4_k_cu_926d03456thrust24THRUST_300001_SM_1000_NS12placeholders2_1E,@object
	.size		_ZN34_INTERNAL_5e5e0e57_4_k_cu_926d03456thrust24THRUST_300001_SM_1000_NS12placeholders2_1E,(_ZN34_INTERNAL_5e5e0e57_4_k_cu_926d03456thrust24THRUST_300001_SM_1000_NS12placeholders2_3E - _ZN34_INTERNAL_5e5e0e57_4_k_cu_926d03456thrust24THRUST_300001_SM_1000_NS12placeholders2_1E)
_ZN34_INTERNAL_5e5e0e57_4_k_cu_926d03456thrust24THRUST_300001_SM_1000_NS12placeholders2_1E:
	.zero		1
	.type		_ZN34_INTERNAL_5e5e0e57_4_k_cu_926d03456thrust24THRUST_300001_SM_1000_NS12placeholders2_3E,@object
	.size		_ZN34_INTERNAL_5e5e0e57_4_k_cu_926d03456thrust24THRUST_300001_SM_1000_NS12placeholders2_3E,(_ZN34_INTERNAL_5e5e0e57_4_k_cu_926d03454cuda3std3__45__cpo5beginE - _ZN34_INTERNAL_5e5e0e57_4_k_cu_926d03456thrust24THRUST_300001_SM_1000_NS12placeholders2_3E)
_ZN34_INTERNAL_5e5e0e57_4_k_cu_926d03456thrust24THRUST_300001_SM_1000_NS12placeholders2_3E:
	.zero		1
	.type		_ZN34_INTERNAL_5e5e0e57_4_k_cu_926d03454cuda3std3__45__cpo5beginE,@object
	.size		_ZN34_INTERNAL_5e5e0e57_4_k_cu_926d03454cuda3std3__45__cpo5beginE,(_ZN34_INTERNAL_5e5e0e57_4_k_cu_926d03454cuda3std6ranges3__45__cpo5beginE - _ZN34_INTERNAL_5e5e0e57_4_k_cu_926d03454cuda3std3__45__cpo5beginE)
_ZN34_INTERNAL_5e5e0e57_4_k_cu_926d03454cuda3std3__45__cpo5beginE:
	.zero		1
	.type		_ZN34_INTERNAL_5e5e0e57_4_k_cu_926d03454cuda3std6ranges3__45__cpo5beginE,@object
	.size		_ZN34_INTERNAL_5e5e0e57_4_k_cu_926d03454cuda3std6ranges3__45__cpo5beginE,(_ZN34_INTERNAL_5e5e0e57_4_k_cu_926d03454cuda3std3__436_GLOBAL__N__5e5e0e57_4_k_cu_926d03456ignoreE - _ZN34_INTERNAL_5e5e0e57_4_k_cu_926d03454cuda3std6ranges3__45__cpo5beginE)
_ZN34_INTERNAL_5e5e0e57_4_k_cu_926d03454cuda3std6ranges3__45__cpo5beginE:
	.zero		1
	.type		_ZN34_INTERNAL_5e5e0e57_4_k_cu_926d03454cuda3std3__436_GLOBAL__N__5e5e0e57_4_k_cu_926d03456ignoreE,@object
	.size		_ZN34_INTERNAL_5e5e0e57_4_k_cu_926d03454cuda3std3__436_GLOBAL__N__5e5e0e57_4_k_cu_926d03456ignoreE,(_ZN34_INTERNAL_5e5e0e57_4_k_cu_926d03454cuda3std6ranges3__45__cpo4dataE - _ZN34_INTERNAL_5e5e0e57_4_k_cu_926d03454cuda3std3__436_GLOBAL__N__5e5e0e57_4_k_cu_926d03456ignoreE)
_ZN34_INTERNAL_5e5e0e57_4_k_cu_926d03454cuda3std3__436_GLOBAL__N__5e5e0e57_4_k_cu_926d03456ignoreE:
	.zero		1
	.type		_ZN34_INTERNAL_5e5e0e57_4_k_cu_926d03454cuda3std6ranges3__45__cpo4dataE,@object
	.size		_ZN34_INTERNAL_5e5e0e57_4_k_cu_926d03454cuda3std6ranges3__45__cpo4dataE,(_ZN34_INTERNAL_5e5e0e57_4_k_cu_926d03456thrust24THRUST_300001_SM_1000_NS12placeholders2_7E - _ZN34_INTERNAL_5e5e0e57_4_k_cu_926d03454cuda3std6ranges3__45__cpo4dataE)
_ZN34_INTERNAL_5e5e0e57_4_k_cu_926d03454cuda3std6ranges3__45__cpo4dataE:
	.zero		1
	.type		_ZN34_INTERNAL_5e5e0e57_4_k_cu_926d03456thrust24THRUST_300001_SM_1000_NS12placeholders2_7E,@object
	.size		_ZN34_INTERNAL_5e5e0e57_4_k_cu_926d03456thrust24THRUST_300001_SM_1000_NS12placeholders2_7E,(_ZN34_INTERNAL_5e5e0e57_4_k_cu_926d03454cuda3std3__45__cpo6rbeginE - _ZN34_INTERNAL_5e5e0e57_4_k_cu_926d03456thrust24THRUST_300001_SM_1000_NS12placeholders2_7E)
_ZN34_INTERNAL_5e5e0e57_4_k_cu_926d03456thrust24THRUST_300001_SM_1000_NS12placeholders2_7E:
	.zero		1
	.type		_ZN34_INTERNAL_5e5e0e57_4_k_cu_926d03454cuda3std3__45__cpo6rbeginE,@object
	.size		_ZN34_INTERNAL_5e5e0e57_4_k_cu_926d03454cuda3std3__45__cpo6rbeginE,(_ZN34_INTERNAL_5e5e0e57_4_k_cu_926d03454cuda3std6ranges3__45__cpo7advanceE - _ZN34_INTERNAL_5e5e0e57_4_k_cu_926d03454cuda3std3__45__cpo6rbeginE)
_ZN34_INTERNAL_5e5e0e57_4_k_cu_926d03454cuda3std3__45__cpo6rbeginE:
	.zero		1
	.type		_ZN34_INTERNAL_5e5e0e57_4_k_cu_926d03454cuda3std6ranges3__45__cpo7advanceE,@object
	.size		_ZN34_INTERNAL_5e5e0e57_4_k_cu_926d03454cuda3std6ranges3__45__cpo7advanceE,(_ZN34_INTERNAL_5e5e0e57_4_k_cu_926d03454cuda3std3__47nulloptE - _ZN34_INTERNAL_5e5e0e57_4_k_cu_926d03454cuda3std6ranges3__45__cpo7advanceE)
_ZN34_INTERNAL_5e5e0e57_4_k_cu_926d03454cuda3std6ranges3__45__cpo7advanceE:
	.zero		1
	.type		_ZN34_INTERNAL_5e5e0e57_4_k_cu_926d03454cuda3std3__47nulloptE,@object
	.size		_ZN34_INTERNAL_5e5e0e57_4_k_cu_926d03454cuda3std3__47nulloptE,(_ZN34_INTERNAL_5e5e0e57_4_k_cu_926d03454cuda3std6ranges3__45__cpo8distanceE - _ZN34_INTERNAL_5e5e0e57_4_k_cu_926d03454cuda3std3__47nulloptE)
_ZN34_INTERNAL_5e5e0e57_4_k_cu_926d03454cuda3std3__47nulloptE:
	.zero		1
	.type		_ZN34_INTERNAL_5e5e0e57_4_k_cu_926d03454cuda3std6ranges3__45__cpo8distanceE,@object
	.size		_ZN34_INTERNAL_5e5e0e57_4_k_cu_926d03454cuda3std6ranges3__45__cpo8distanceE,(_ZN34_INTERNAL_5e5e0e57_4_k_cu_926d03456thrust24THRUST_300001_SM_1000_NS12placeholders2_6E - _ZN34_INTERNAL_5e5e0e57_4_k_cu_926d03454cuda3std6ranges3__45__cpo8distanceE)
_ZN34_INTERNAL_5e5e0e57_4_k_cu_926d03454cuda3std6ranges3__45__cpo8distanceE:
	.zero		1
	.type		_ZN34_INTERNAL_5e5e0e57_4_k_cu_926d03456thrust24THRUST_300001_SM_1000_NS12placeholders2_6E,@object
	.size		_ZN34_INTERNAL_5e5e0e57_4_k_cu_926d03456thrust24THRUST_300001_SM_1000_NS12placeholders2_6E,(_ZN34_INTERNAL_5e5e0e57_4_k_cu_926d03454cuda3std3__45__cpo4cendE - _ZN34_INTERNAL_5e5e0e57_4_k_cu_926d03456thrust24THRUST_300001_SM_1000_NS12placeholders2_6E)
_ZN34_INTERNAL_5e5e0e57_4_k_cu_926d03456thrust24THRUST_300001_SM_1000_NS12placeholders2_6E:
	.zero		1
	.type		_ZN34_INTERNAL_5e5e0e57_4_k_cu_926d03454cuda3std3__45__cpo4cendE,@object
	.size		_ZN34_INTERNAL_5e5e0e57_4_k_cu_926d03454cuda3std3__45__cpo4cendE,(_ZN34_INTERNAL_5e5e0e57_4_k_cu_926d03454cuda3std6ranges3__45__cpo4cendE - _ZN34_INTERNAL_5e5e0e57_4_k_cu_926d03454cuda3std3__45__cpo4cendE)
_ZN34_INTERNAL_5e5e0e57_4_k_cu_926d03454cuda3std3__45__cpo4cendE:
	.zero		1
	.type		_ZN34_INTERNAL_5e5e0e57_4_k_cu_926d03454cuda3std6ranges3__45__cpo4cendE,@object
	.size		_ZN34_INTERNAL_5e5e0e57_4_k_cu_926d03454cuda3std6ranges3__45__cpo4cendE,(_ZN34_INTERNAL_5e5e0e57_4_k_cu_926d03454cuda3std3__420unreachable_sentinelE - _ZN34_INTERNAL_5e5e0e57_4_k_cu_926d03454cuda3std6ranges3__45__cpo4cendE)
_ZN34_INTERNAL_5e5e0e57_4_k_cu_926d03454cuda3std6ranges3__45__cpo4cendE:
	.zero		1
	.type		_ZN34_INTERNAL_5e5e0e57_4_k_cu_926d03454cuda3std3__420unreachable_sentinelE,@object
	.size		_ZN34_INTERNAL_5e5e0e57_4_k_cu_926d03454cuda3std3__420unreachable_sentinelE,(_ZN34_INTERNAL_5e5e0e57_4_k_cu_926d03454cuda3std6ranges3__45__cpo5ssizeE - _ZN34_INTERNAL_5e5e0e57_4_k_cu_926d03454cuda3std3__420unreachable_sentinelE)
_ZN34_INTERNAL_5e5e0e57_4_k_cu_926d03454cuda3std3__420unreachable_sentinelE:
	.zero		1
	.type		_ZN34_INTERNAL_5e5e0e57_4_k_cu_926d03454cuda3std6ranges3__45__cpo5ssizeE,@object
	.size		_ZN34_INTERNAL_5e5e0e57_4_k_cu_926d03454cuda3std6ranges3__45__cpo5ssizeE,(_ZN34_INTERNAL_5e5e0e57_4_k_cu_926d03456thrust24THRUST_300001_SM_1000_NS12placeholders3_10E - _ZN34_INTERNAL_5e5e0e57_4_k_cu_926d03454cuda3std6ranges3__45__cpo5ssizeE)
_ZN34_INTERNAL_5e5e0e57_4_k_cu_926d03454cuda3std6ranges3__45__cpo5ssizeE:
	.zero		1
	.type		_ZN34_INTERNAL_5e5e0e57_4_k_cu_926d03456thrust24THRUST_300001_SM_1000_NS12placeholders3_10E,@object
	.size		_ZN34_INTERNAL_5e5e0e57_4_k_cu_926d03456thrust24THRUST_300001_SM_1000_NS12placeholders3_10E,(_ZN34_INTERNAL_5e5e0e57_4_k_cu_926d03454cuda3std3__45__cpo5crendE - _ZN34_INTERNAL_5e5e0e57_4_k_cu_926d03456thrust24THRUST_300001_SM_1000_NS12placeholders3_10E)
_ZN34_INTERNAL_5e5e0e57_4_k_cu_926d03456thrust24THRUST_300001_SM_1000_NS12placeholders3_10E:
	.zero		1
	.type		_ZN34_INTERNAL_5e5e0e57_4_k_cu_926d03454cuda3std3__45__cpo5crendE,@object
	.size		_ZN34_INTERNAL_5e5e0e57_4_k_cu_926d03454cuda3std3__45__cpo5crendE,(_ZN34_INTERNAL_5e5e0e57_4_k_cu_926d03454cuda3std6ranges3__45__cpo4prevE - _ZN34_INTERNAL_5e5e0e57_4_k_cu_926d03454cuda3std3__45__cpo5crendE)
_ZN34_INTERNAL_5e5e0e57_4_k_cu_926d03454cuda3std3__45__cpo5crendE:
	.zero		1
	.type		_ZN34_INTERNAL_5e5e0e57_4_k_cu_926d03454cuda3std6ranges3__45__cpo4prevE,@object
	.size		_ZN34_INTERNAL_5e5e0e57_4_k_cu_926d03454cuda3std6ranges3__45__cpo4prevE,(_ZN34_INTERNAL_5e5e0e57_4_k_cu_926d03454cuda3std6ranges3__45__cpo9iter_moveE - _ZN34_INTERNAL_5e5e0e57_4_k_cu_926d03454cuda3std6ranges3__45__cpo4prevE)
_ZN34_INTERNAL_5e5e0e57_4_k_cu_926d03454cuda3std6ranges3__45__cpo4prevE:
	.zero		1
	.type		_ZN34_INTERNAL_5e5e0e57_4_k_cu_926d03454cuda3std6ranges3__45__cpo9iter_moveE,@object
	.size		_ZN34_INTERNAL_5e5e0e57_4_k_cu_926d03454cuda3std6ranges3__45__cpo9iter_moveE,(_ZN34_INTERNAL_5e5e0e57_4_k_cu_926d03456thrust24THRUST_300001_SM_1000_NS12placeholders2_2E - _ZN34_INTERNAL_5e5e0e57_4_k_cu_926d03454cuda3std6ranges3__45__cpo9iter_moveE)
_ZN34_INTERNAL_5e5e0e57_4_k_cu_926d03454cuda3std6ranges3__45__cpo9iter_moveE:
	.zero		1
	.type		_ZN34_INTERNAL_5e5e0e57_4_k_cu_926d03456thrust24THRUST_300001_SM_1000_NS12placeholders2_2E,@object
	.size		_ZN34_INTERNAL_5e5e0e57_4_k_cu_926d03456thrust24THRUST_300001_SM_1000_NS12placeholders2_2E,(_ZN34_INTERNAL_5e5e0e57_4_k_cu_926d03456thrust24THRUST_300001_SM_1000_NS12placeholders2_4E - _ZN34_INTERNAL_5e5e0e57_4_k_cu_926d03456thrust24THRUST_300001_SM_1000_NS12placeholders2_2E)
_ZN34_INTERNAL_5e5e0e57_4_k_cu_926d03456thrust24THRUST_300001_SM_1000_NS12placeholders2_2E:
	.zero		1
	.type		_ZN34_INTERNAL_5e5e0e57_4_k_cu_926d03456thrust24THRUST_300001_SM_1000_NS12placeholders2_4E,@object
	.size		_ZN34_INTERNAL_5e5e0e57_4_k_cu_926d03456thrust24THRUST_300001_SM_1000_NS12placeholders2_4E,(_ZN34_INTERNAL_5e5e0e57_4_k_cu_926d03454cuda3std3__45__cpo3endE - _ZN34_INTERNAL_5e5e0e57_4_k_cu_926d03456thrust24THRUST_300001_SM_1000_NS12placeholders2_4E)
_ZN34_INTERNAL_5e5e0e57_4_k_cu_926d03456thrust24THRUST_300001_SM_1000_NS12placeholders2_4E:
	.zero		1
	.type		_ZN34_INTERNAL_5e5e0e57_4_k_cu_926d03454cuda3std3__45__cpo3endE,@object
	.size		_ZN34_INTERNAL_5e5e0e57_4_k_cu_926d03454cuda3std3__45__cpo3endE,(_ZN34_INTERNAL_5e5e0e57_4_k_cu_926d03454cuda3std6ranges3__45__cpo3endE - _ZN34_INTERNAL_5e5e0e57_4_k_cu_926d03454cuda3std3__45__cpo3endE)
_ZN34_INTERNAL_5e5e0e57_4_k_cu_926d03454cuda3std3__45__cpo3endE:
	.zero		1
	.type		_ZN34_INTERNAL_5e5e0e57_4_k_cu_926d03454cuda3std6ranges3__45__cpo3endE,@object
	.size		_ZN34_INTERNAL_5e5e0e57_4_k_cu_926d03454cuda3std6ranges3__45__cpo3endE,(_ZN34_INTERNAL_5e5e0e57_4_k_cu_926d03454cuda3std3__419piecewise_constructE - _ZN34_INTERNAL_5e5e0e57_4_k_cu_926d03454cuda3std6ranges3__45__cpo3endE)
_ZN34_INTERNAL_5e5e0e57_4_k_cu_926d03454cuda3std6ranges3__45__cpo3endE:
	.zero		1
	.type		_ZN34_INTERNAL_5e5e0e57_4_k_cu_926d03454cuda3std3__419piecewise_constructE,@object
	.size		_ZN34_INTERNAL_5e5e0e57_4_k_cu_926d03454cuda3std3__419piecewise_constructE,(_ZN34_INTERNAL_5e5e0e57_4_k_cu_926d03454cuda3std6ranges3__45__cpo5cdataE - _ZN34_INTERNAL_5e5e0e57_4_k_cu_926d03454cuda3std3__419piecewise_constructE)
_ZN34_INTERNAL_5e5e0e57_4_k_cu_926d03454cuda3std3__419piecewise_constructE:
	.zero		1
	.type		_ZN34_INTERNAL_5e5e0e57_4_k_cu_926d03454cuda3std6ranges3__45__cpo5cdataE,@object
	.size		_ZN34_INTERNAL_5e5e0e57_4_k_cu_926d03454cuda3std6ranges3__45__cpo5cdataE,(_ZN34_INTERNAL_5e5e0e57_4_k_cu_926d03456thrust24THRUST_300001_SM_1000_NS12placeholders2_8E - _ZN34_INTERNAL_5e5e0e57_4_k_cu_926d03454cuda3std6ranges3__45__cpo5cdataE)
_ZN34_INTERNAL_5e5e0e57_4_k_cu_926d03454cuda3std6ranges3__45__cpo5cdataE:
	.zero		1
	.type		_ZN34_INTERNAL_5e5e0e57_4_k_cu_926d03456thrust24THRUST_300001_SM_1000_NS12placeholders2_8E,@object
	.size		_ZN34_INTERNAL_5e5e0e57_4_k_cu_926d03456thrust24THRUST_300001_SM_1000_NS12placeholders2_8E,(_ZN34_INTERNAL_5e5e0e57_4_k_cu_926d03454cuda3std3__45__cpo4rendE - _ZN34_INTERNAL_5e5e0e57_4_k_cu_926d03456thrust24THRUST_300001_SM_1000_NS12placeholders2_8E)
_ZN34_INTERNAL_5e5e0e57_4_k_cu_926d03456thrust24THRUST_300001_SM_1000_NS12placeholders2_8E:
	.zero		1
	.type		_ZN34_INTERNAL_5e5e0e57_4_k_cu_926d03454cuda3std3__45__cpo4rendE,@object
	.size		_ZN34_INTERNAL_5e5e0e57_4_k_cu_926d03454cuda3std3__45__cpo4rendE,(_ZN34_INTERNAL_5e5e0e57_4_k_cu_926d03454cuda3std6ranges3__45__cpo9iter_swapE - _ZN34_INTERNAL_5e5e0e57_4_k_cu_926d03454cuda3std3__45__cpo4rendE)
_ZN34_INTERNAL_5e5e0e57_4_k_cu_926d03454cuda3std3__45__cpo4rendE:
	.zero		1
	.type		_ZN34_INTERNAL_5e5e0e57_4_k_cu_926d03454cuda3std6ranges3__45__cpo9iter_swapE,@object
	.size		_ZN34_INTERNAL_5e5e0e57_4_k_cu_926d03454cuda3std6ranges3__45__cpo9iter_swapE,(_ZN34_INTERNAL_5e5e0e57_4_k_cu_926d03454cuda3std3__48unexpectE - _ZN34_INTERNAL_5e5e0e57_4_k_cu_926d03454cuda3std6ranges3__45__cpo9iter_swapE)
_ZN34_INTERNAL_5e5e0e57_4_k_cu_926d03454cuda3std6ranges3__45__cpo9iter_swapE:
	.zero		1
	.type		_ZN34_INTERNAL_5e5e0e57_4_k_cu_926d03454cuda3std3__48unexpectE,@object
	.size		_ZN34_INTERNAL_5e5e0e57_4_k_cu_926d03454cuda3std3__48unexpectE,(_ZN34_INTERNAL_5e5e0e57_4_k_cu_926d03456thrust24THRUST_300001_SM_1000_NS6system6detail10sequential3seqE - _ZN34_INTERNAL_5e5e0e57_4_k_cu_926d03454cuda3std3__48unexpectE)
_ZN34_INTERNAL_5e5e0e57_4_k_cu_926d03454cuda3std3__48unexpectE:
	.zero		1
	.type		_ZN34_INTERNAL_5e5e0e57_4_k_cu_926d03456thrust24THRUST_300001_SM_1000_NS6system6detail10sequential3seqE,@object
	.size		_ZN34_INTERNAL_5e5e0e57_4_k_cu_926d03456thrust24THRUST_300001_SM_1000_NS6system6detail10sequential3seqE,(.L_29 - _ZN34_INTERNAL_5e5e0e57_4_k_cu_926d03456thrust24THRUST_300001_SM_1000_NS6system6detail10sequential3seqE)
_ZN34_INTERNAL_5e5e0e57_4_k_cu_926d03456thrust24THRUST_300001_SM_1000_NS6system6detail10sequential3seqE:
	.zero		1
.L_29:


//--------------------- .nv.shared._ZN3cub18CUB_300001_SM_10006detail4scan20DeviceScanInitKernelINS0_13ScanTileStateIiLb1EEEEEvT_i --------------------------
	.section	.nv.shared._ZN3cub18CUB_300001_SM_10006detail4scan20DeviceScanInitKernelINS0_13ScanTileStateIiLb1EEEEEvT_i,"aw",@nobits
	.sectionflags	@""
	.align	16
	.zero		1024


//--------------------- .nv.shared._ZN3cub18CUB_300001_SM_10006detail11EmptyKernelIvEEvv --------------------------
	.section	.nv.shared._ZN3cub18CUB_300001_SM_10006detail11EmptyKernelIvEEvv,"aw",@nobits
	.sectionflags	@""
	.align	16
	.zero		1024


//--------------------- .nv.shared._Z20zero_counters_kernelPii --------------------------
	.section	.nv.shared._Z20zero_counters_kernelPii,"aw",@nobits
	.sectionflags	@""
	.align	16
	.zero		1024


//--------------------- .nv.shared._Z26count_expert_tokens_kernelPKiPiiii --------------------------
	.section	.nv.shared._Z26count_expert_tokens_kernelPKiPiiii,"aw",@nobits
	.sectionflags	@""
	.align	16
	.zero		1024


//--------------------- .nv.shared._Z29scatter_output_batched_kernelPK13__nv_bfloat16PKiPKfPS_S3_S3_iii --------------------------
	.section	.nv.shared._Z29scatter_output_batched_kernelPK13__nv_bfloat16PKiPKfPS_S3_S3_iii,"aw",@nobits
	.sectionflags	@""
	.align	16
	.zero		1024


//--------------------- .nv.shared._Z27relu_squared_batched_kernelPP13__nv_bfloat16PKii --------------------------
	.section	.nv.shared._Z27relu_squared_batched_kernelPP13__nv_bfloat16PKii,"aw",@nobits
	.sectionflags	@""
	.align	16
	.zero		1024


//--------------------- .nv.shared._Z30gather_features_batched_kernelPK13__nv_bfloat16PKiPS_S3_S3_iii --------------------------
	.section	.nv.shared._Z30gather_features_batched_kernelPK13__nv_bfloat16PKiPS_S3_S3_iii,"aw",@nobits
	.sectionflags	@""
	.align	16
	.zero		1024


//--------------------- .nv.shared._Z24build_expert_maps_kernelPKiPKfS0_PiS3_Pfiii --------------------------
	.section	.nv.shared._Z24build_expert_maps_kernelPKiPKfS0_PiS3_Pfiii,"aw",@nobits
	.sectionflags	@""
	.align	16
	.zero		1024


//--------------------- .nv.constant0._ZN3cub18CUB_300001_SM_10006detail4scan16DeviceScanKernelINS2_10policy_hubIiiijN4cuda3std3__44plusIvEEE10Policy1000EPiSC_NS0_13ScanTileStateIiLb1EEES9_NS1_10InputValueIiSC_EEjiLb0EiEEvT0_T1_T2_iT3_T4_T5_ --------------------------
	.section	.nv.constant0._ZN3cub18CUB_300001_SM_10006detail4scan16DeviceScanKernelINS2_10policy_hubIiiijN4cuda3std3__44plusIvEEE10Policy1000EPiSC_NS0_13ScanTileStateIiLb1EEES9_NS1_10InputValueIiSC_EEjiLb0EiEEvT0_T1_T2_iT3_T4_T5_,"a",@progbits
	.sectionflags	@""
	.align	4
.nv.constant0._ZN3cub18CUB_300001_SM_10006detail4scan16DeviceScanKernelINS2_10policy_hubIiiijN4cuda3std3__44plusIvEEE10Policy1000EPiSC_NS0_13ScanTileStateIiLb1EEES9_NS1_10InputValueIiSC_EEjiLb0EiEEvT0_T1_T2_iT3_T4_T5_:
	.zero		948


//--------------------- .nv.constant0._ZN3cub18CUB_300001_SM_10006detail4scan20DeviceScanInitKernelINS0_13ScanTileStateIiLb1EEEEEvT_i --------------------------
	.section	.nv.constant0._ZN3cub18CUB_300001_SM_10006detail4scan20DeviceScanInitKernelINS0_13ScanTileStateIiLb1EEEEEvT_i,"a",@progbits
	.sectionflags	@""
	.align	4
.nv.constant0._ZN3cub18CUB_300001_SM_10006detail4scan20DeviceScanInitKernelINS0_13ScanTileStateIiLb1EEEEEvT_i:
	.zero		908


//--------------------- .nv.constant0._ZN3cub18CUB_300001_SM_10006detail11EmptyKernelIvEEvv --------------------------
	.section	.nv.constant0._ZN3cub18CUB_300001_SM_10006detail11EmptyKernelIvEEvv,"a",@progbits
	.sectionflags	@""
	.align	4
.nv.constant0._ZN3cub18CUB_300001_SM_10006detail11EmptyKernelIvEEvv:
	.zero		896


//--------------------- .nv.constant0._Z20zero_counters_kernelPii --------------------------
	.section	.nv.constant0._Z20zero_counters_kernelPii,"a",@progbits
	.sectionflags	@""
	.align	4
.nv.constant0._Z20zero_counters_kernelPii:
	.zero		908


//--------------------- .nv.constant0._Z26count_expert_tokens_kernelPKiPiiii --------------------------
	.section	.nv.constant0._Z26count_expert_tokens_kernelPKiPiiii,"a",@progbits
	.sectionflags	@""
	.align	4
.nv.constant0._Z26count_expert_tokens_kernelPKiPiiii:
	.zero		924


//--------------------- .nv.constant0._Z29scatter_output_batched_kernelPK13__nv_bfloat16PKiPKfPS_S3_S3_iii --------------------------
	.section	.nv.constant0._Z29scatter_output_batched_kernelPK13__nv_bfloat16PKiPKfPS_S3_S3_iii,"a",@progbits
	.sectionflags	@""
	.align	4
.nv.constant0._Z29scatter_output_batched_kernelPK13__nv_bfloat16PKiPKfPS_S3_S3_iii:
	.zero		956


//--------------------- .nv.constant0._Z27relu_squared_batched_kernelPP13__nv_bfloat16PKii --------------------------
	.section	.nv.constant0._Z27relu_squared_batched_kernelPP13__nv_bfloat16PKii,"a",@progbits
	.sectionflags	@""
	.align	4
.nv.constant0._Z27relu_squared_batched_kernelPP13__nv_bfloat16PKii:
	.zero		916


//--------------------- .nv.constant0._Z30gather_features_batched_kernelPK13__nv_bfloat16PKiPS_S3_S3_iii --------------------------
	.section	.nv.constant0._Z30gather_features_batched_kernelPK13__nv_bfloat16PKiPS_S3_S3_iii,"a",@progbits
	.sectionflags	@""
	.align	4
.nv.constant0._Z30gather_features_batched_kernelPK13__nv_bfloat16PKiPS_S3_S3_iii:
	.zero		948


//--------------------- .nv.constant0._Z24build_expert_maps_kernelPKiPKfS0_PiS3_Pfiii --------------------------
	.section	.nv.constant0._Z24build_expert_maps_kernelPKiPKfS0_PiS3_Pfiii,"a",@progbits
	.sectionflags	@""
	.align	4
.nv.constant0._Z24build_expert_maps_kernelPKiPKfS0_PiS3_Pfiii:
	.zero		956


//--------------------- SYMBOLS --------------------------

	.type		.nv.reservedSmem.offset0,@object
	.size		.nv.reservedSmem.offset0,0x4
	.type		.nv.reservedSmem.cap,@object
	.size		.nv.reservedSmem.cap,0x4
